//
// Generated by NVIDIA NVVM Compiler
//
// Compiler Build ID: CL-36424714
// Cuda compilation tools, release 13.0, V13.0.88
// Based on NVVM 20.0.0
//

.version 9.0
.target sm_100
.address_size 64

	// .globl	_Z19kernel_divideMFMapsPfS_S_iiiiiiS_S_

.visible .entry _Z19kernel_divideMFMapsPfS_S_iiiiiiS_S_(
	.param .u64 .ptr .align 1 _Z19kernel_divideMFMapsPfS_S_iiiiiiS_S__param_0,
	.param .u64 .ptr .align 1 _Z19kernel_divideMFMapsPfS_S_iiiiiiS_S__param_1,
	.param .u64 .ptr .align 1 _Z19kernel_divideMFMapsPfS_S_iiiiiiS_S__param_2,
	.param .u32 _Z19kernel_divideMFMapsPfS_S_iiiiiiS_S__param_3,
	.param .u32 _Z19kernel_divideMFMapsPfS_S_iiiiiiS_S__param_4,
	.param .u32 _Z19kernel_divideMFMapsPfS_S_iiiiiiS_S__param_5,
	.param .u32 _Z19kernel_divideMFMapsPfS_S_iiiiiiS_S__param_6,
	.param .u32 _Z19kernel_divideMFMapsPfS_S_iiiiiiS_S__param_7,
	.param .u32 _Z19kernel_divideMFMapsPfS_S_iiiiiiS_S__param_8,
	.param .u64 .ptr .align 1 _Z19kernel_divideMFMapsPfS_S_iiiiiiS_S__param_9,
	.param .u64 .ptr .align 1 _Z19kernel_divideMFMapsPfS_S_iiiiiiS_S__param_10
)
{
	.reg .pred 	%p<12>;
	.reg .b32 	%r<94>;
	.reg .b32 	%f<93>;
	.reg .b64 	%rd<71>;

	ld.param.u64 	%rd13, [_Z19kernel_divideMFMapsPfS_S_iiiiiiS_S__param_0];
	ld.param.u64 	%rd14, [_Z19kernel_divideMFMapsPfS_S_iiiiiiS_S__param_1];
	ld.param.u64 	%rd15, [_Z19kernel_divideMFMapsPfS_S_iiiiiiS_S__param_2];
	ld.param.u32 	%r48, [_Z19kernel_divideMFMapsPfS_S_iiiiiiS_S__param_3];
	ld.param.u32 	%r49, [_Z19kernel_divideMFMapsPfS_S_iiiiiiS_S__param_4];
	ld.param.u32 	%r50, [_Z19kernel_divideMFMapsPfS_S_iiiiiiS_S__param_5];
	ld.param.u32 	%r53, [_Z19kernel_divideMFMapsPfS_S_iiiiiiS_S__param_6];
	ld.param.u32 	%r51, [_Z19kernel_divideMFMapsPfS_S_iiiiiiS_S__param_7];
	ld.param.u32 	%r52, [_Z19kernel_divideMFMapsPfS_S_iiiiiiS_S__param_8];
	ld.param.u64 	%rd16, [_Z19kernel_divideMFMapsPfS_S_iiiiiiS_S__param_9];
	cvta.to.global.u64 	%rd1, %rd15;
	cvta.to.global.u64 	%rd2, %rd14;
	cvta.to.global.u64 	%rd3, %rd16;
	cvta.to.global.u64 	%rd4, %rd13;
	mov.u32 	%r55, %ctaid.x;
	mov.u32 	%r56, %ntid.x;
	mul.lo.s32 	%r1, %r55, %r56;
	mov.u32 	%r2, %tid.x;
	add.s32 	%r3, %r1, %r2;
	mov.u32 	%r57, %ctaid.y;
	mov.u32 	%r58, %ntid.y;
	mov.u32 	%r59, %tid.y;
	mad.lo.s32 	%r82, %r57, %r58, %r59;
	setp.ge.u32 	%p1, %r3, %r50;
	setp.ge.u32 	%p2, %r82, %r53;
	or.pred  	%p3, %p1, %p2;
	@%p3 bra 	$L__BB0_13;
	mul.lo.s32 	%r5, %r50, %r82;
	add.s32 	%r6, %r5, %r3;
	mul.lo.s32 	%r7, %r49, %r49;
	add.s32 	%r8, %r49, %r82;
	setp.ge.u32 	%p4, %r82, %r8;
	mov.f32 	%f91, 0f00000000;
	@%p4 bra 	$L__BB0_12;
	add.s32 	%r9, %r49, %r3;
	add.s32 	%r10, %r51, %r6;
	add.s32 	%r11, %r49, -1;
	and.b32  	%r12, %r49, 3;
	add.s32 	%r63, %r3, %r49;
	neg.s32 	%r13, %r63;
	add.s32 	%r64, %r2, %r51;
	add.s32 	%r65, %r64, %r1;
	add.s32 	%r14, %r65, %r5;
	shl.b32 	%r15, %r52, 2;
	mov.b32 	%r93, 0;
	mov.f32 	%f91, 0f00000000;
	mul.wide.s32 	%rd47, %r52, 4;
$L__BB0_3:
	mov.u32 	%r17, %r93;
	setp.ge.u32 	%p5, %r3, %r9;
	@%p5 bra 	$L__BB0_11;
	setp.eq.s32 	%p6, %r12, 0;
	mul.lo.s32 	%r18, %r82, %r48;
	mov.u32 	%r84, %r3;
	mov.u32 	%r93, %r17;
	@%p6 bra 	$L__BB0_8;
	add.s32 	%r84, %r3, 1;
	setp.eq.s32 	%p7, %r12, 1;
	add.s32 	%r20, %r3, %r18;
	mul.wide.u32 	%rd17, %r20, 4;
	add.s64 	%rd18, %rd4, %rd17;
	ld.global.f32 	%f14, [%rd18];
	mad.lo.s32 	%r67, %r17, %r52, %r10;
	mul.wide.s32 	%rd19, %r67, 4;
	add.s64 	%rd5, %rd3, %rd19;
	st.global.f32 	[%rd5], %f14;
	add.s64 	%rd20, %rd2, %rd17;
	ld.global.f32 	%f15, [%rd20];
	add.s32 	%r68, %r17, %r7;
	mad.lo.s32 	%r69, %r68, %r52, %r10;
	mul.wide.s32 	%rd21, %r69, 4;
	add.s64 	%rd6, %rd3, %rd21;
	st.global.f32 	[%rd6], %f15;
	add.s64 	%rd22, %rd1, %rd17;
	ld.global.f32 	%f16, [%rd22];
	add.s32 	%r70, %r68, %r7;
	mad.lo.s32 	%r71, %r70, %r52, %r10;
	mul.wide.s32 	%rd23, %r71, 4;
	add.s64 	%rd7, %rd3, %rd23;
	st.global.f32 	[%rd7], %f16;
	add.s32 	%r93, %r17, 1;
	ld.global.f32 	%f17, [%rd18];
	abs.f32 	%f18, %f17;
	add.f32 	%f19, %f91, %f18;
	ld.global.f32 	%f20, [%rd20];
	abs.f32 	%f21, %f20;
	add.f32 	%f22, %f19, %f21;
	abs.f32 	%f23, %f16;
	add.f32 	%f91, %f22, %f23;
	@%p7 bra 	$L__BB0_8;
	add.s32 	%r84, %r3, 2;
	setp.eq.s32 	%p8, %r12, 2;
	add.s32 	%r72, %r20, 1;
	mul.wide.u32 	%rd24, %r72, 4;
	add.s64 	%rd25, %rd4, %rd24;
	ld.global.f32 	%f24, [%rd25];
	mul.wide.s32 	%rd8, %r52, 4;
	add.s64 	%rd9, %rd5, %rd8;
	st.global.f32 	[%rd9], %f24;
	add.s64 	%rd26, %rd2, %rd24;
	ld.global.f32 	%f25, [%rd26];
	add.s64 	%rd10, %rd6, %rd8;
	st.global.f32 	[%rd10], %f25;
	add.s64 	%rd27, %rd1, %rd24;
	ld.global.f32 	%f26, [%rd27];
	add.s64 	%rd11, %rd7, %rd8;
	st.global.f32 	[%rd11], %f26;
	add.s32 	%r93, %r17, 2;
	ld.global.f32 	%f27, [%rd25];
	abs.f32 	%f28, %f27;
	add.f32 	%f29, %f91, %f28;
	ld.global.f32 	%f30, [%rd26];
	abs.f32 	%f31, %f30;
	add.f32 	%f32, %f29, %f31;
	abs.f32 	%f33, %f26;
	add.f32 	%f91, %f32, %f33;
	@%p8 bra 	$L__BB0_8;
	add.s32 	%r84, %r3, 3;
	add.s32 	%r73, %r20, 2;
	mul.wide.u32 	%rd28, %r73, 4;
	add.s64 	%rd29, %rd4, %rd28;
	ld.global.f32 	%f34, [%rd29];
	add.s64 	%rd30, %rd9, %rd8;
	st.global.f32 	[%rd30], %f34;
	add.s64 	%rd31, %rd2, %rd28;
	ld.global.f32 	%f35, [%rd31];
	add.s64 	%rd32, %rd10, %rd8;
	st.global.f32 	[%rd32], %f35;
	add.s64 	%rd33, %rd1, %rd28;
	ld.global.f32 	%f36, [%rd33];
	add.s64 	%rd34, %rd11, %rd8;
	st.global.f32 	[%rd34], %f36;
	add.s32 	%r93, %r17, 3;
	ld.global.f32 	%f37, [%rd29];
	abs.f32 	%f38, %f37;
	add.f32 	%f39, %f91, %f38;
	ld.global.f32 	%f40, [%rd31];
	abs.f32 	%f41, %f40;
	add.f32 	%f42, %f39, %f41;
	abs.f32 	%f43, %f36;
	add.f32 	%f91, %f42, %f43;
$L__BB0_8:
	setp.lt.u32 	%p9, %r11, 3;
	@%p9 bra 	$L__BB0_11;
	add.s32 	%r91, %r13, %r84;
	add.s32 	%r74, %r84, %r18;
	add.s32 	%r90, %r74, 3;
	mad.lo.s32 	%r89, %r52, %r93, %r14;
	shl.b32 	%r75, %r7, 1;
	add.s32 	%r76, %r75, %r93;
	mad.lo.s32 	%r88, %r52, %r76, %r14;
	add.s32 	%r77, %r7, %r93;
	mad.lo.s32 	%r87, %r52, %r77, %r14;
$L__BB0_10:
	add.s32 	%r78, %r90, -2;
	add.s32 	%r79, %r90, -3;
	mul.wide.u32 	%rd35, %r79, 4;
	add.s64 	%rd36, %rd4, %rd35;
	ld.global.f32 	%f44, [%rd36];
	mul.wide.s32 	%rd37, %r89, 4;
	add.s64 	%rd38, %rd3, %rd37;
	st.global.f32 	[%rd38], %f44;
	add.s64 	%rd39, %rd2, %rd35;
	ld.global.f32 	%f45, [%rd39];
	mul.wide.s32 	%rd40, %r87, 4;
	add.s64 	%rd41, %rd3, %rd40;
	st.global.f32 	[%rd41], %f45;
	add.s64 	%rd42, %rd1, %rd35;
	ld.global.f32 	%f46, [%rd42];
	mul.wide.s32 	%rd43, %r88, 4;
	add.s64 	%rd44, %rd3, %rd43;
	st.global.f32 	[%rd44], %f46;
	ld.global.f32 	%f47, [%rd36];
	abs.f32 	%f48, %f47;
	add.f32 	%f49, %f91, %f48;
	ld.global.f32 	%f50, [%rd39];
	abs.f32 	%f51, %f50;
	add.f32 	%f52, %f49, %f51;
	abs.f32 	%f53, %f46;
	add.f32 	%f54, %f52, %f53;
	mul.wide.u32 	%rd45, %r78, 4;
	add.s64 	%rd46, %rd4, %rd45;
	ld.global.f32 	%f55, [%rd46];
	add.s64 	%rd48, %rd38, %rd47;
	st.global.f32 	[%rd48], %f55;
	add.s64 	%rd49, %rd2, %rd45;
	ld.global.f32 	%f56, [%rd49];
	add.s64 	%rd50, %rd41, %rd47;
	st.global.f32 	[%rd50], %f56;
	add.s64 	%rd51, %rd1, %rd45;
	ld.global.f32 	%f57, [%rd51];
	add.s64 	%rd52, %rd44, %rd47;
	st.global.f32 	[%rd52], %f57;
	ld.global.f32 	%f58, [%rd46];
	abs.f32 	%f59, %f58;
	add.f32 	%f60, %f54, %f59;
	ld.global.f32 	%f61, [%rd49];
	abs.f32 	%f62, %f61;
	add.f32 	%f63, %f60, %f62;
	abs.f32 	%f64, %f57;
	add.f32 	%f65, %f63, %f64;
	add.s32 	%r80, %r90, -1;
	mul.wide.u32 	%rd53, %r80, 4;
	add.s64 	%rd54, %rd4, %rd53;
	ld.global.f32 	%f66, [%rd54];
	add.s64 	%rd55, %rd48, %rd47;
	st.global.f32 	[%rd55], %f66;
	add.s64 	%rd56, %rd2, %rd53;
	ld.global.f32 	%f67, [%rd56];
	add.s64 	%rd57, %rd50, %rd47;
	st.global.f32 	[%rd57], %f67;
	add.s64 	%rd58, %rd1, %rd53;
	ld.global.f32 	%f68, [%rd58];
	add.s64 	%rd59, %rd52, %rd47;
	st.global.f32 	[%rd59], %f68;
	ld.global.f32 	%f69, [%rd54];
	abs.f32 	%f70, %f69;
	add.f32 	%f71, %f65, %f70;
	ld.global.f32 	%f72, [%rd56];
	abs.f32 	%f73, %f72;
	add.f32 	%f74, %f71, %f73;
	abs.f32 	%f75, %f68;
	add.f32 	%f76, %f74, %f75;
	mul.wide.u32 	%rd60, %r90, 4;
	add.s64 	%rd61, %rd4, %rd60;
	ld.global.f32 	%f77, [%rd61];
	add.s64 	%rd62, %rd55, %rd47;
	st.global.f32 	[%rd62], %f77;
	add.s64 	%rd63, %rd2, %rd60;
	ld.global.f32 	%f78, [%rd63];
	add.s64 	%rd64, %rd57, %rd47;
	st.global.f32 	[%rd64], %f78;
	add.s64 	%rd65, %rd1, %rd60;
	ld.global.f32 	%f79, [%rd65];
	add.s64 	%rd66, %rd59, %rd47;
	st.global.f32 	[%rd66], %f79;
	add.s32 	%r93, %r93, 4;
	ld.global.f32 	%f80, [%rd61];
	abs.f32 	%f81, %f80;
	add.f32 	%f82, %f76, %f81;
	ld.global.f32 	%f83, [%rd63];
	abs.f32 	%f84, %f83;
	add.f32 	%f85, %f82, %f84;
	abs.f32 	%f86, %f79;
	add.f32 	%f91, %f85, %f86;
	add.s32 	%r91, %r91, 4;
	add.s32 	%r90, %r90, 4;
	add.s32 	%r89, %r89, %r15;
	add.s32 	%r88, %r88, %r15;
	add.s32 	%r87, %r87, %r15;
	setp.ne.s32 	%p10, %r91, 0;
	@%p10 bra 	$L__BB0_10;
$L__BB0_11:
	add.s32 	%r82, %r82, 1;
	setp.ne.s32 	%p11, %r82, %r8;
	@%p11 bra 	$L__BB0_3;
$L__BB0_12:
	ld.param.u64 	%rd70, [_Z19kernel_divideMFMapsPfS_S_iiiiiiS_S__param_10];
	add.s32 	%r81, %r6, %r51;
	cvta.to.global.u64 	%rd67, %rd70;
	mul.wide.s32 	%rd68, %r81, 4;
	add.s64 	%rd69, %rd67, %rd68;
	st.global.f32 	[%rd69], %f91;
$L__BB0_13:
	ret;

}
	// .globl	_Z19kernel_divideHFMapsPfiiiiiiS_
.visible .entry _Z19kernel_divideHFMapsPfiiiiiiS_(
	.param .u64 .ptr .align 1 _Z19kernel_divideHFMapsPfiiiiiiS__param_0,
	.param .u32 _Z19kernel_divideHFMapsPfiiiiiiS__param_1,
	.param .u32 _Z19kernel_divideHFMapsPfiiiiiiS__param_2,
	.param .u32 _Z19kernel_divideHFMapsPfiiiiiiS__param_3,
	.param .u32 _Z19kernel_divideHFMapsPfiiiiiiS__param_4,
	.param .u32 _Z19kernel_divideHFMapsPfiiiiiiS__param_5,
	.param .u32 _Z19kernel_divideHFMapsPfiiiiiiS__param_6,
	.param .u64 .ptr .align 1 _Z19kernel_divideHFMapsPfiiiiiiS__param_7
)
{
	.reg .pred 	%p<12>;
	.reg .b32 	%r<77>;
	.reg .b32 	%f<8>;
	.reg .b64 	%rd<30>;

	ld.param.u64 	%rd6, [_Z19kernel_divideHFMapsPfiiiiiiS__param_0];
	ld.param.u32 	%r39, [_Z19kernel_divideHFMapsPfiiiiiiS__param_1];
	ld.param.u32 	%r40, [_Z19kernel_divideHFMapsPfiiiiiiS__param_2];
	ld.param.u32 	%r41, [_Z19kernel_divideHFMapsPfiiiiiiS__param_3];
	ld.param.u32 	%r44, [_Z19kernel_divideHFMapsPfiiiiiiS__param_4];
	ld.param.u32 	%r42, [_Z19kernel_divideHFMapsPfiiiiiiS__param_5];
	ld.param.u32 	%r43, [_Z19kernel_divideHFMapsPfiiiiiiS__param_6];
	ld.param.u64 	%rd7, [_Z19kernel_divideHFMapsPfiiiiiiS__param_7];
	cvta.to.global.u64 	%rd1, %rd7;
	cvta.to.global.u64 	%rd2, %rd6;
	mov.u32 	%r46, %ctaid.x;
	mov.u32 	%r47, %ntid.x;
	mul.lo.s32 	%r1, %r46, %r47;
	mov.u32 	%r2, %tid.x;
	add.s32 	%r3, %r1, %r2;
	mov.u32 	%r48, %ctaid.y;
	mov.u32 	%r49, %ntid.y;
	mov.u32 	%r50, %tid.y;
	mad.lo.s32 	%r67, %r48, %r49, %r50;
	setp.ge.u32 	%p1, %r3, %r41;
	setp.ge.u32 	%p2, %r67, %r44;
	or.pred  	%p3, %p1, %p2;
	@%p3 bra 	$L__BB1_12;
	add.s32 	%r5, %r40, %r67;
	setp.ge.u32 	%p4, %r67, %r5;
	@%p4 bra 	$L__BB1_12;
	mul.lo.s32 	%r53, %r41, %r67;
	add.s32 	%r6, %r40, %r3;
	add.s32 	%r54, %r53, %r3;
	add.s32 	%r7, %r54, %r42;
	add.s32 	%r8, %r40, -1;
	and.b32  	%r9, %r40, 3;
	add.s32 	%r10, %r3, 1;
	add.s32 	%r11, %r3, 2;
	add.s32 	%r12, %r3, 3;
	add.s32 	%r56, %r3, %r40;
	neg.s32 	%r13, %r56;
	add.s32 	%r57, %r2, %r42;
	add.s32 	%r58, %r57, %r1;
	add.s32 	%r14, %r58, %r53;
	shl.b32 	%r15, %r43, 2;
	mov.b32 	%r76, 0;
	mul.wide.s32 	%rd22, %r43, 4;
$L__BB1_3:
	mov.u32 	%r17, %r76;
	setp.ge.u32 	%p5, %r3, %r6;
	@%p5 bra 	$L__BB1_11;
	setp.eq.s32 	%p6, %r9, 0;
	mul.lo.s32 	%r18, %r67, %r39;
	mov.u32 	%r69, %r3;
	mov.u32 	%r76, %r17;
	@%p6 bra 	$L__BB1_8;
	setp.eq.s32 	%p7, %r9, 1;
	add.s32 	%r19, %r3, %r18;
	mul.wide.u32 	%rd8, %r19, 4;
	add.s64 	%rd9, %rd2, %rd8;
	ld.global.f32 	%f1, [%rd9];
	mad.lo.s32 	%r60, %r17, %r43, %r7;
	mul.wide.s32 	%rd10, %r60, 4;
	add.s64 	%rd3, %rd1, %rd10;
	st.global.f32 	[%rd3], %f1;
	add.s32 	%r76, %r17, 1;
	mov.u32 	%r69, %r10;
	@%p7 bra 	$L__BB1_8;
	setp.eq.s32 	%p8, %r9, 2;
	add.s32 	%r61, %r19, 1;
	mul.wide.u32 	%rd11, %r61, 4;
	add.s64 	%rd12, %rd2, %rd11;
	ld.global.f32 	%f2, [%rd12];
	add.s64 	%rd5, %rd3, %rd22;
	st.global.f32 	[%rd5], %f2;
	add.s32 	%r76, %r17, 2;
	mov.u32 	%r69, %r11;
	@%p8 bra 	$L__BB1_8;
	add.s32 	%r62, %r19, 2;
	mul.wide.u32 	%rd13, %r62, 4;
	add.s64 	%rd14, %rd2, %rd13;
	ld.global.f32 	%f3, [%rd14];
	add.s64 	%rd15, %rd5, %rd22;
	st.global.f32 	[%rd15], %f3;
	add.s32 	%r76, %r17, 3;
	mov.u32 	%r69, %r12;
$L__BB1_8:
	setp.lt.u32 	%p9, %r8, 3;
	@%p9 bra 	$L__BB1_11;
	add.s32 	%r74, %r13, %r69;
	add.s32 	%r63, %r69, %r18;
	add.s32 	%r73, %r63, 3;
	mad.lo.s32 	%r72, %r43, %r76, %r14;
$L__BB1_10:
	add.s32 	%r64, %r73, -2;
	add.s32 	%r65, %r73, -3;
	mul.wide.u32 	%rd16, %r65, 4;
	add.s64 	%rd17, %rd2, %rd16;
	ld.global.f32 	%f4, [%rd17];
	mul.wide.s32 	%rd18, %r72, 4;
	add.s64 	%rd19, %rd1, %rd18;
	st.global.f32 	[%rd19], %f4;
	mul.wide.u32 	%rd20, %r64, 4;
	add.s64 	%rd21, %rd2, %rd20;
	ld.global.f32 	%f5, [%rd21];
	add.s64 	%rd23, %rd19, %rd22;
	st.global.f32 	[%rd23], %f5;
	add.s32 	%r66, %r73, -1;
	mul.wide.u32 	%rd24, %r66, 4;
	add.s64 	%rd25, %rd2, %rd24;
	ld.global.f32 	%f6, [%rd25];
	add.s64 	%rd26, %rd23, %rd22;
	st.global.f32 	[%rd26], %f6;
	mul.wide.u32 	%rd27, %r73, 4;
	add.s64 	%rd28, %rd2, %rd27;
	ld.global.f32 	%f7, [%rd28];
	add.s64 	%rd29, %rd26, %rd22;
	st.global.f32 	[%rd29], %f7;
	add.s32 	%r76, %r76, 4;
	add.s32 	%r74, %r74, 4;
	add.s32 	%r73, %r73, 4;
	add.s32 	%r72, %r72, %r15;
	setp.ne.s32 	%p10, %r74, 0;
	@%p10 bra 	$L__BB1_10;
$L__BB1_11:
	add.s32 	%r67, %r67, 1;
	setp.ne.s32 	%p11, %r67, %r5;
	@%p11 bra 	$L__BB1_3;
$L__BB1_12:
	ret;

}


// ===== COMPILED SASS (sm_100) =====

	.target	sm_100

	.elftype	@"ET_EXEC"


//--------------------- .note.nv.tkinfo           --------------------------
	.section	.note.nv.tkinfo,"",@"SHT_NOTE"
	.sectionflags	@"SHF_NOTE_NV_TKINFO"
	.tkinfo
        /*0018*/ 	.word	0x00000002
        /*0030*/ 	.string	""
        /*0030*/ 	.string	"ptxas"
        /*0030*/ 	.string	"Cuda compilation tools, release 13.0, V13.0.88"
        /*0030*/ 	.string	"Build cuda_13.0.r13.0/compiler.36424714_0"
        /*0030*/ 	.string	"-arch sm_100 -m 64 "



//--------------------- .note.nv.cuinfo           --------------------------
	.section	.note.nv.cuinfo,"",@"SHT_NOTE"
	.sectionflags	@"SHF_NOTE_NV_CUINFO"
        /*0018*/ 	.short	0x0002
        /*001a*/ 	.short	0x0064
        /*001c*/ 	.short	0x0082
	.zero		2


//--------------------- .nv.info                  --------------------------
	.section	.nv.info,"",@"SHT_CUDA_INFO"
	.align	4


	//----- nvinfo : EIATTR_REGCOUNT
	.align		4
        /*0000*/ 	.byte	0x04, 0x2f
        /*0002*/ 	.short	(.L_1 - .L_0)
	.align		4
.L_0:
        /*0004*/ 	.word	index@(_Z19kernel_divideMFMapsPfS_S_iiiiiiS_S_)
        /*0008*/ 	.word	0x00000028


	//----- nvinfo : EIATTR_FRAME_SIZE
	.align		4
.L_1:
        /*000c*/ 	.byte	0x04, 0x11
        /*000e*/ 	.short	(.L_3 - .L_2)
	.align		4
.L_2:
        /*0010*/ 	.word	index@(_Z19kernel_divideMFMapsPfS_S_iiiiiiS_S_)
        /*0014*/ 	.word	0x00000000


	//----- nvinfo : EIATTR_REGCOUNT
	.align		4
.L_3:
        /*0018*/ 	.byte	0x04, 0x2f
        /*001a*/ 	.short	(.L_5 - .L_4)
	.align		4
.L_4:
        /*001c*/ 	.word	index@(_Z19kernel_divideHFMapsPfiiiiiiS_)
        /*0020*/ 	.word	0x00000020


	//----- nvinfo : EIATTR_FRAME_SIZE
	.align		4
.L_5:
        /*0024*/ 	.byte	0x04, 0x11
        /*0026*/ 	.short	(.L_7 - .L_6)
	.align		4
.L_6:
        /*0028*/ 	.word	index@(_Z19kernel_divideHFMapsPfiiiiiiS_)
        /*002c*/ 	.word	0x00000000


	//----- nvinfo : EIATTR_MIN_STACK_SIZE
	.align		4
.L_7:
        /*0030*/ 	.byte	0x04, 0x12
        /*0032*/ 	.short	(.L_9 - .L_8)
	.align		4
.L_8:
        /*0034*/ 	.word	index@(_Z19kernel_divideHFMapsPfiiiiiiS_)
        /*0038*/ 	.word	0x00000000


	//----- nvinfo : EIATTR_MIN_STACK_SIZE
	.align		4
.L_9:
        /*003c*/ 	.byte	0x04, 0x12
        /*003e*/ 	.short	(.L_11 - .L_10)
	.align		4
.L_10:
        /*0040*/ 	.word	index@(_Z19kernel_divideMFMapsPfS_S_iiiiiiS_S_)
        /*0044*/ 	.word	0x00000000
.L_11:


//--------------------- .nv.compat                --------------------------
	.section	.nv.compat,"",@"SHT_CUDA_COMPAT_INFO"
	.align	4
        /*0000*/ 	.byte	0x02, 0x09, 0x00, 0x00, 0x02, 0x02, 0x01, 0x00, 0x02, 0x05, 0x05, 0x00, 0x03, 0x07, 0x01, 0x01
        /*0010*/ 	.byte	0x02, 0x03, 0x00, 0x00, 0x02, 0x06, 0x01, 0x00, 0x04, 0x0b, 0x08, 0x00, 0x09, 0x00, 0x00, 0x00
        /*0020*/ 	.byte	0x00, 0x00, 0x00, 0x00


//--------------------- .nv.info._Z19kernel_divideHFMapsPfiiiiiiS_ --------------------------
	.section	.nv.info._Z19kernel_divideHFMapsPfiiiiiiS_,"",@"SHT_CUDA_INFO"
	.sectionflags	@""
	.align	4


	//----- nvinfo : EIATTR_CUDA_API_VERSION
	.align		4
        /*0000*/ 	.byte	0x04, 0x37
        /*0002*/ 	.short	(.L_13 - .L_12)
.L_12:
        /*0004*/ 	.word	0x00000082


	//----- nvinfo : EIATTR_KPARAM_INFO
	.align		4
.L_13:
        /*0008*/ 	.byte	0x04, 0x17
        /*000a*/ 	.short	(.L_15 - .L_14)
.L_14:
        /*000c*/ 	.word	0x00000000
        /*0010*/ 	.short	0x0007
        /*0012*/ 	.short	0x0020
        /*0014*/ 	.byte	0x00, 0xf5, 0x21, 0x00


	//----- nvinfo : EIATTR_KPARAM_INFO
	.align		4
.L_15:
        /*0018*/ 	.byte	0x04, 0x17
        /*001a*/ 	.short	(.L_17 - .L_16)
.L_16:
        /*001c*/ 	.word	0x00000000
        /*0020*/ 	.short	0x0006
        /*0022*/ 	.short	0x001c
        /*0024*/ 	.byte	0x00, 0xf0, 0x11, 0x00


	//----- nvinfo : EIATTR_KPARAM_INFO
	.align		4
.L_17:
        /*0028*/ 	.byte	0x04, 0x17
        /*002a*/ 	.short	(.L_19 - .L_18)
.L_18:
        /*002c*/ 	.word	0x00000000
        /*0030*/ 	.short	0x0005
        /*0032*/ 	.short	0x0018
        /*0034*/ 	.byte	0x00, 0xf0, 0x11, 0x00


	//----- nvinfo : EIATTR_KPARAM_INFO
	.align		4
.L_19:
        /*0038*/ 	.byte	0x04, 0x17
        /*003a*/ 	.short	(.L_21 - .L_20)
.L_20:
        /*003c*/ 	.word	0x00000000
        /*0040*/ 	.short	0x0004
        /*0042*/ 	.short	0x0014
        /*0044*/ 	.byte	0x00, 0xf0, 0x11, 0x00


	//----- nvinfo : EIATTR_KPARAM_INFO
	.align		4
.L_21:
        /*0048*/ 	.byte	0x04, 0x17
        /*004a*/ 	.short	(.L_23 - .L_22)
.L_22:
        /*004c*/ 	.word	0x00000000
        /*0050*/ 	.short	0x0003
        /*0052*/ 	.short	0x0010
        /*0054*/ 	.byte	0x00, 0xf0, 0x11, 0x00


	//----- nvinfo : EIATTR_KPARAM_INFO
	.align		4
.L_23:
        /*0058*/ 	.byte	0x04, 0x17
        /*005a*/ 	.short	(.L_25 - .L_24)
.L_24:
        /*005c*/ 	.word	0x00000000
        /*0060*/ 	.short	0x0002
        /*0062*/ 	.short	0x000c
        /*0064*/ 	.byte	0x00, 0xf0, 0x11, 0x00


	//----- nvinfo : EIATTR_KPARAM_INFO
	.align		4
.L_25:
        /*0068*/ 	.byte	0x04, 0x17
        /*006a*/ 	.short	(.L_27 - .L_26)
.L_26:
        /*006c*/ 	.word	0x00000000
        /*0070*/ 	.short	0x0001
        /*0072*/ 	.short	0x0008
        /*0074*/ 	.byte	0x00, 0xf0, 0x11, 0x00


	//----- nvinfo : EIATTR_KPARAM_INFO
	.align		4
.L_27:
        /*0078*/ 	.byte	0x04, 0x17
        /*007a*/ 	.short	(.L_29 - .L_28)
.L_28:
        /*007c*/ 	.word	0x00000000
        /*0080*/ 	.short	0x0000
        /*0082*/ 	.short	0x0000
        /*0084*/ 	.byte	0x00, 0xf5, 0x21, 0x00


	//----- nvinfo : EIATTR_SPARSE_MMA_MASK
	.align		4
.L_29:
        /*0088*/ 	.byte	0x03, 0x50
        /*008a*/ 	.short	0x0000


	//----- nvinfo : EIATTR_MAXREG_COUNT
	.align		4
        /*008c*/ 	.byte	0x03, 0x1b
        /*008e*/ 	.short	0x00ff


	//----- nvinfo : EIATTR_MERCURY_ISA_VERSION
	.align		4
        /*0090*/ 	.byte	0x03, 0x5f
        /*0092*/ 	.short	0x0101


	//----- nvinfo : EIATTR_VRC_CTA_INIT_COUNT
	.align		4
        /*0094*/ 	.byte	0x02, 0x4a
	.zero		1
	.zero		1


	//----- nvinfo : EIATTR_EXIT_INSTR_OFFSETS
	.align		4
        /*0098*/ 	.byte	0x04, 0x1c
        /*009a*/ 	.short	(.L_31 - .L_30)


	//   ....[0]....
.L_30:
        /*009c*/ 	.word	0x000000d0


	//   ....[1]....
        /*00a0*/ 	.word	0x00000110


	//   ....[2]....
        /*00a4*/ 	.word	0x000006b0


	//----- nvinfo : EIATTR_CRS_STACK_SIZE
	.align		4
.L_31:
        /*00a8*/ 	.byte	0x04, 0x1e
        /*00aa*/ 	.short	(.L_33 - .L_32)
.L_32:
        /*00ac*/ 	.word	0x00000000


	//----- nvinfo : EIATTR_CBANK_PARAM_SIZE
	.align		4
.L_33:
        /*00b0*/ 	.byte	0x03, 0x19
        /*00b2*/ 	.short	0x0028


	//----- nvinfo : EIATTR_PARAM_CBANK
	.align		4
        /*00b4*/ 	.byte	0x04, 0x0a
        /*00b6*/ 	.short	(.L_35 - .L_34)
	.align		4
.L_34:
        /*00b8*/ 	.word	index@(.nv.constant0._Z19kernel_divideHFMapsPfiiiiiiS_)
        /*00bc*/ 	.short	0x0380
        /*00be*/ 	.short	0x0028


	//----- nvinfo : EIATTR_SW_WAR
	.align		4
.L_35:
        /*00c0*/ 	.byte	0x04, 0x36
        /*00c2*/ 	.short	(.L_37 - .L_36)
.L_36:
        /*00c4*/ 	.word	0x00000008
.L_37:


//--------------------- .nv.info._Z19kernel_divideMFMapsPfS_S_iiiiiiS_S_ --------------------------
	.section	.nv.info._Z19kernel_divideMFMapsPfS_S_iiiiiiS_S_,"",@"SHT_CUDA_INFO"
	.sectionflags	@""
	.align	4


	//----- nvinfo : EIATTR_CUDA_API_VERSION
	.align		4
        /*0000*/ 	.byte	0x04, 0x37
        /*0002*/ 	.short	(.L_39 - .L_38)
.L_38:
        /*0004*/ 	.word	0x00000082


	//----- nvinfo : EIATTR_KPARAM_INFO
	.align		4
.L_39:
        /*0008*/ 	.byte	0x04, 0x17
        /*000a*/ 	.short	(.L_41 - .L_40)
.L_40:
        /*000c*/ 	.word	0x00000000
        /*0010*/ 	.short	0x000a
        /*0012*/ 	.short	0x0038
        /*0014*/ 	.byte	0x00, 0xf5, 0x21, 0x00


	//----- nvinfo : EIATTR_KPARAM_INFO
	.align		4
.L_41:
        /*0018*/ 	.byte	0x04, 0x17
        /*001a*/ 	.short	(.L_43 - .L_42)
.L_42:
        /*001c*/ 	.word	0x00000000
        /*0020*/ 	.short	0x0009
        /*0022*/ 	.short	0x0030
        /*0024*/ 	.byte	0x00, 0xf5, 0x21, 0x00


	//----- nvinfo : EIATTR_KPARAM_INFO
	.align		4
.L_43:
        /*0028*/ 	.byte	0x04, 0x17
        /*002a*/ 	.short	(.L_45 - .L_44)
.L_44:
        /*002c*/ 	.word	0x00000000
        /*0030*/ 	.short	0x0008
        /*0032*/ 	.short	0x002c
        /*0034*/ 	.byte	0x00, 0xf0, 0x11, 0x00


	//----- nvinfo : EIATTR_KPARAM_INFO
	.align		4
.L_45:
        /*0038*/ 	.byte	0x04, 0x17
        /*003a*/ 	.short	(.L_47 - .L_46)
.L_46:
        /*003c*/ 	.word	0x00000000
        /*0040*/ 	.short	0x0007
        /*0042*/ 	.short	0x0028
        /*0044*/ 	.byte	0x00, 0xf0, 0x11, 0x00


	//----- nvinfo : EIATTR_KPARAM_INFO
	.align		4
.L_47:
        /*0048*/ 	.byte	0x04, 0x17
        /*004a*/ 	.short	(.L_49 - .L_48)
.L_48:
        /*004c*/ 	.word	0x00000000
        /*0050*/ 	.short	0x0006
        /*0052*/ 	.short	0x0024
        /*0054*/ 	.byte	0x00, 0xf0, 0x11, 0x00


	//----- nvinfo : EIATTR_KPARAM_INFO
	.align		4
.L_49:
        /*0058*/ 	.byte	0x04, 0x17
        /*005a*/ 	.short	(.L_51 - .L_50)
.L_50:
        /*005c*/ 	.word	0x00000000
        /*0060*/ 	.short	0x0005
        /*0062*/ 	.short	0x0020
        /*0064*/ 	.byte	0x00, 0xf0, 0x11, 0x00


	//----- nvinfo : EIATTR_KPARAM_INFO
	.align		4
.L_51:
        /*0068*/ 	.byte	0x04, 0x17
        /*006a*/ 	.short	(.L_53 - .L_52)
.L_52:
        /*006c*/ 	.word	0x00000000
        /*0070*/ 	.short	0x0004
        /*0072*/ 	.short	0x001c
        /*0074*/ 	.byte	0x00, 0xf0, 0x11, 0x00


	//----- nvinfo : EIATTR_KPARAM_INFO
	.align		4
.L_53:
        /*0078*/ 	.byte	0x04, 0x17
        /*007a*/ 	.short	(.L_55 - .L_54)
.L_54:
        /*007c*/ 	.word	0x00000000
        /*0080*/ 	.short	0x0003
        /*0082*/ 	.short	0x0018
        /*0084*/ 	.byte	0x00, 0xf0, 0x11, 0x00


	//----- nvinfo : EIATTR_KPARAM_INFO
	.align		4
.L_55:
        /*0088*/ 	.byte	0x04, 0x17
        /*008a*/ 	.short	(.L_57 - .L_56)
.L_56:
        /*008c*/ 	.word	0x00000000
        /*0090*/ 	.short	0x0002
        /*0092*/ 	.short	0x0010
        /*0094*/ 	.byte	0x00, 0xf5, 0x21, 0x00


	//----- nvinfo : EIATTR_KPARAM_INFO
	.align		4
.L_57:
        /*0098*/ 	.byte	0x04, 0x17
        /*009a*/ 	.short	(.L_59 - .L_58)
.L_58:
        /*009c*/ 	.word	0x00000000
        /*00a0*/ 	.short	0x0001
        /*00a2*/ 	.short	0x0008
        /*00a4*/ 	.byte	0x00, 0xf5, 0x21, 0x00


	//----- nvinfo : EIATTR_KPARAM_INFO
	.align		4
.L_59:
        /*00a8*/ 	.byte	0x04, 0x17
        /*00aa*/ 	.short	(.L_61 - .L_60)
.L_60:
        /*00ac*/ 	.word	0x00000000
        /*00b0*/ 	.short	0x0000
        /*00b2*/ 	.short	0x0000
        /*00b4*/ 	.byte	0x00, 0xf5, 0x21, 0x00


	//----- nvinfo : EIATTR_SPARSE_MMA_MASK
	.align		4
.L_61:
        /*00b8*/ 	.byte	0x03, 0x50
        /*00ba*/ 	.short	0x0000


	//----- nvinfo : EIATTR_MAXREG_COUNT
	.align		4
        /*00bc*/ 	.byte	0x03, 0x1b
        /*00be*/ 	.short	0x00ff


	//----- nvinfo : EIATTR_MERCURY_ISA_VERSION
	.align		4
        /*00c0*/ 	.byte	0x03, 0x5f
        /*00c2*/ 	.short	0x0101


	//----- nvinfo : EIATTR_VRC_CTA_INIT_COUNT
	.align		4
        /*00c4*/ 	.byte	0x02, 0x4a
	.zero		1
	.zero		1


	//----- nvinfo : EIATTR_EXIT_INSTR_OFFSETS
	.align		4
        /*00c8*/ 	.byte	0x04, 0x1c
        /*00ca*/ 	.short	(.L_63 - .L_62)


	//   ....[0]....
.L_62:
        /*00cc*/ 	.word	0x000000d0


	//   ....[1]....
        /*00d0*/ 	.word	0x00000de0


	//----- nvinfo : EIATTR_CRS_STACK_SIZE
	.align		4
.L_63:
        /*00d4*/ 	.byte	0x04, 0x1e
        /*00d6*/ 	.short	(.L_65 - .L_64)
.L_64:
        /*00d8*/ 	.word	0x00000000


	//----- nvinfo : EIATTR_CBANK_PARAM_SIZE
	.align		4
.L_65:
        /*00dc*/ 	.byte	0x03, 0x19
        /*00de*/ 	.short	0x0040


	//----- nvinfo : EIATTR_PARAM_CBANK
	.align		4
        /*00e0*/ 	.byte	0x04, 0x0a
        /*00e2*/ 	.short	(.L_67 - .L_66)
	.align		4
.L_66:
        /*00e4*/ 	.word	index@(.nv.constant0._Z19kernel_divideMFMapsPfS_S_iiiiiiS_S_)
        /*00e8*/ 	.short	0x0380
        /*00ea*/ 	.short	0x0040


	//----- nvinfo : EIATTR_SW_WAR
	.align		4
.L_67:
        /*00ec*/ 	.byte	0x04, 0x36
        /*00ee*/ 	.short	(.L_69 - .L_68)
.L_68:
        /*00f0*/ 	.word	0x00000008
.L_69:


//--------------------- .nv.callgraph             --------------------------
	.section	.nv.callgraph,"",@"SHT_CUDA_CALLGRAPH"
	.align	4
	.sectionentsize	8
	.align		4
        /*0000*/ 	.word	0x00000000
	.align		4
        /*0004*/ 	.word	0xffffffff
	.align		4
        /*0008*/ 	.word	0x00000000
	.align		4
        /*000c*/ 	.word	0xfffffffe
	.align		4
        /*0010*/ 	.word	0x00000000
	.align		4
        /*0014*/ 	.word	0xfffffffd
	.align		4
        /*0018*/ 	.word	0x00000000
	.align		4
        /*001c*/ 	.word	0xfffffffc


//--------------------- .text._Z19kernel_divideHFMapsPfiiiiiiS_ --------------------------
	.section	.text._Z19kernel_divideHFMapsPfiiiiiiS_,"ax",@progbits
	.align	128
        .global         _Z19kernel_divideHFMapsPfiiiiiiS_
        .type           _Z19kernel_divideHFMapsPfiiiiiiS_,@function
        .size           _Z19kernel_divideHFMapsPfiiiiiiS_,(.L_x_14 - _Z19kernel_divideHFMapsPfiiiiiiS_)
        .other          _Z19kernel_divideHFMapsPfiiiiiiS_,@"STO_CUDA_ENTRY STV_DEFAULT"
_Z19kernel_divideHFMapsPfiiiiiiS_:
.text._Z19kernel_divideHFMapsPfiiiiiiS_:
[----:B------:R-:W-:Y:S01]  /*0000*/  LDC R1, c[0x0][0x37c] ;  /* 0x0000df00ff017b82 */ /* 0x000fe20000000800 */
[----:B------:R-:W0:Y:S07]  /*0010*/  S2R R0, SR_TID.Y ;  /* 0x0000000000007919 */ /* 0x000e2e0000002200 */
[----:B------:R-:W1:Y:S01]  /*0020*/  S2UR UR4, SR_CTAID.X ;  /* 0x00000000000479c3 */ /* 0x000e620000002500 */
[----:B------:R-:W1:Y:S01]  /*0030*/  LDCU UR5, c[0x0][0x360] ;  /* 0x00006c00ff0577ac */ /* 0x000e620008000800 */
[----:B------:R-:W2:Y:S01]  /*0040*/  S2R R6, SR_TID.X ;  /* 0x0000000000067919 */ /* 0x000ea20000002100 */
[----:B------:R-:W3:Y:S05]  /*0050*/  LDCU.64 UR10, c[0x0][0x390] ;  /* 0x00007200ff0a77ac */ /* 0x000eea0008000a00 */
[----:B------:R-:W0:Y:S08]  /*0060*/  S2UR UR6, SR_CTAID.Y ;  /* 0x00000000000679c3 */ /* 0x000e300000002600 */
[----:B------:R-:W0:Y:S01]  /*0070*/  LDC R3, c[0x0][0x364] ;  /* 0x0000d900ff037b82 */ /* 0x000e220000000800 */
[----:B-1----:R-:W-:Y:S01]  /*0080*/  UIMAD UR4, UR4, UR5, URZ ;  /* 0x00000005040472a4 */ /* 0x002fe2000f8e02ff */
[----:B0-----:R-:W-:-:S05]  /*0090*/  IMAD R3, R3, UR6, R0 ;  /* 0x0000000603037c24 */ /* 0x001fca000f8e0200 */
[----:B--2---:R-:W-:Y:S02]  /*00a0*/  IADD3 R0, PT, PT, R6, UR4, RZ ;  /* 0x0000000406007c10 */ /* 0x004fe4000fffe0ff */
[----:B---3--:R-:W-:-:S04]  /*00b0*/  ISETP.GE.U32.AND P0, PT, R3, UR11, PT ;  /* 0x0000000b03007c0c */ /* 0x008fc8000bf06070 */
[----:B------:R-:W-:-:S13]  /*00c0*/  ISETP.GE.U32.OR P0, PT, R0, UR10, P0 ;  /* 0x0000000a00007c0c */ /* 0x000fda0008706470 */
[----:B------:R-:W-:Y:S05]  /*00d0*/  @P0 EXIT ;  /* 0x000000000000094d */ /* 0x000fea0003800000 */
[----:B------:R-:W0:Y:S02]  /*00e0*/  LDCU UR5, c[0x0][0x38c] ;  /* 0x00007180ff0577ac */ /* 0x000e240008000800 */
[----:B0-----:R-:W-:-:S04]  /*00f0*/  IADD3 R2, PT, PT, R3, UR5, RZ ;  /* 0x0000000503027c10 */ /* 0x001fc8000fffe0ff */
[----:B------:R-:W-:-:S13]  /*0100*/  ISETP.GE.U32.AND P0, PT, R3, R2, PT ;  /* 0x000000020300720c */ /* 0x000fda0003f06070 */
[----:B------:R-:W-:Y:S05]  /*0110*/  @P0 EXIT ;  /* 0x000000000000094d */ /* 0x000fea0003800000 */
[----:B------:R-:W0:Y:S01]  /*0120*/  LDC R7, c[0x0][0x398] ;  /* 0x0000e600ff077b82 */ /* 0x000e220000000800 */
[----:B------:R-:W-:Y:S01]  /*0130*/  IMAD R4, R3, UR10, R0 ;  /* 0x0000000a03047c24 */ /* 0x000fe2000f8e0200 */
[C---:B------:R-:W-:Y:S01]  /*0140*/  IADD3 R5, PT, PT, R0.reuse, UR5, RZ ;  /* 0x0000000500057c10 */ /* 0x040fe2000fffe0ff */
[----:B------:R-:W-:Y:S01]  /*0150*/  HFMA2 R27, -RZ, RZ, 0, 0 ;  /* 0x00000000ff1b7431 */ /* 0x000fe200000001ff */
[----:B------:R-:W-:Y:S01]  /*0160*/  UIADD3 UR6, UPT, UPT, UR5, -0x1, URZ ;  /* 0xffffffff05067890 */ /* 0x000fe2000fffe0ff */
[C---:B------:R-:W-:Y:S01]  /*0170*/  IADD3 R8, PT, PT, R0.reuse, 0x2, RZ ;  /* 0x0000000200087810 */ /* 0x040fe20007ffe0ff */
[C---:B------:R-:W-:Y:S01]  /*0180*/  VIADD R9, R0.reuse, 0x3 ;  /* 0x0000000300097836 */ /* 0x040fe20000000000 */
[----:B------:R-:W-:Y:S01]  /*0190*/  ISETP.GE.U32.AND P0, PT, R0, R5, PT ;  /* 0x000000050000720c */ /* 0x000fe20003f06070 */
[----:B------:R-:W1:Y:S01]  /*01a0*/  LDCU.64 UR8, c[0x0][0x358] ;  /* 0x00006b00ff0877ac */ /* 0x000e620008000a00 */
[----:B------:R-:W-:Y:S01]  /*01b0*/  UISETP.GE.U32.AND UP0, UPT, UR6, 0x3, UPT ;  /* 0x000000030600788c */ /* 0x000fe2000bf06070 */
[----:B0-----:R-:W-:Y:S01]  /*01c0*/  IADD3 R6, PT, PT, R7, UR4, R6 ;  /* 0x0000000407067c10 */ /* 0x001fe2000fffe006 */
[----:B------:R-:W-:Y:S01]  /*01d0*/  IMAD.IADD R4, R4, 0x1, R7 ;  /* 0x0000000104047824 */ /* 0x000fe200078e0207 */
[----:B------:R-:W-:Y:S01]  /*01e0*/  IADD3 R7, PT, PT, R0, 0x1, RZ ;  /* 0x0000000100077810 */ /* 0x000fe20007ffe0ff */
[----:B------:R-:W-:-:S02]  /*01f0*/  ULOP3.LUT UR4, UR5, 0x3, URZ, 0xc0, !UPT ;  /* 0x0000000305047892 */ /* 0x000fc4000f8ec0ff */
[----:B-1----:R-:W-:-:S10]  /*0200*/  IMAD R6, R3, UR10, R6 ;  /* 0x0000000a03067c24 */ /* 0x002fd4000f8e0206 */
.L_x_4:
[----:B------:R-:W-:Y:S04]  /*0210*/  BSSY.RECONVERGENT B0, `(.L_x_0) ;  /* 0x0000046000007945 */ /* 0x000fe80003800200 */
[----:B0123--:R-:W-:Y:S05]  /*0220*/  @P0 BRA `(.L_x_1) ;  /* 0x0000000400100947 */ /* 0x00ffea0003800000 */
[----:B------:R-:W-:Y:S01]  /*0230*/  UISETP.NE.AND UP1, UPT, UR4, URZ, UPT ;  /* 0x000000ff0400728c */ /* 0x000fe2000bf25270 */
[----:B------:R-:W-:-:S08]  /*0240*/  MOV R18, R0 ;  /* 0x0000000000127202 */ /* 0x000fd00000000f00 */
[----:B------:R-:W-:Y:S05]  /*0250*/  BRA.U !UP1, `(.L_x_2) ;  /* 0x00000001097c7547 */ /* 0x000fea000b800000 */
[----:B------:R-:W0:Y:S01]  /*0260*/  LDC.64 R10, c[0x0][0x380] ;  /* 0x0000e000ff0a7b82 */ /* 0x000e220000000a00 */
[----:B------:R-:W1:Y:S07]  /*0270*/  LDCU UR5, c[0x0][0x388] ;  /* 0x00007100ff0577ac */ /* 0x000e6e0008000800 */
[----:B------:R-:W2:Y:S08]  /*0280*/  LDC R19, c[0x0][0x39c] ;  /* 0x0000e700ff137b82 */ /* 0x000eb00000000800 */
[----:B------:R-:W3:Y:S01]  /*0290*/  LDC.64 R12, c[0x0][0x3a0] ;  /* 0x0000e800ff0c7b82 */ /* 0x000ee20000000a00 */
[----:B-1----:R-:W-:-:S04]  /*02a0*/  IMAD R17, R3, UR5, R0 ;  /* 0x0000000503117c24 */ /* 0x002fc8000f8e0200 */
[----:B0-----:R-:W-:-:S06]  /*02b0*/  IMAD.WIDE.U32 R14, R17, 0x4, R10 ;  /* 0x00000004110e7825 */ /* 0x001fcc00078e000a */
[----:B------:R-:W4:Y:S01]  /*02c0*/  LDG.E R15, desc[UR8][R14.64] ;  /* 0x000000080e0f7981 */ /* 0x000f22000c1e1900 */
[----:B------:R-:W-:Y:S01]  /*02d0*/  UISETP.NE.AND UP1, UPT, UR4, 0x1, UPT ;  /* 0x000000010400788c */ /* 0x000fe2000bf25270 */
[C---:B--2---:R-:W-:Y:S01]  /*02e0*/  IMAD R21, R27.reuse, R19, R4 ;  /* 0x000000131b157224 */ /* 0x044fe200078e0204 */
[----:B------:R-:W-:Y:S01]  /*02f0*/  MOV R18, R7 ;  /* 0x0000000700127202 */ /* 0x000fe20000000f00 */
[----:B------:R-:W-:Y:S01]  /*0300*/  IMAD.MOV.U32 R16, RZ, RZ, R27 ;  /* 0x000000ffff107224 */ /* 0x000fe200078e001b */
[----:B------:R-:W-:Y:S01]  /*0310*/  IADD3 R27, PT, PT, R27, 0x1, RZ ;  /* 0x000000011b1b7810 */ /* 0x000fe20007ffe0ff */
[----:B---3--:R-:W-:-:S05]  /*0320*/  IMAD.WIDE R12, R21, 0x4, R12 ;  /* 0x00000004150c7825 */ /* 0x008fca00078e020c */
[----:B----4-:R0:W-:Y:S01]  /*0330*/  STG.E desc[UR8][R12.64], R15 ;  /* 0x0000000f0c007986 */ /* 0x0101e2000c101908 */
[----:B------:R-:W-:Y:S05]  /*0340*/  BRA.U !UP1, `(.L_x_2) ;  /* 0x0000000109407547 */ /* 0x000fea000b800000 */
[----:B0-----:R-:W-:-:S04]  /*0350*/  VIADD R15, R17, 0x1 ;  /* 0x00000001110f7836 */ /* 0x001fc80000000000 */
[----:B------:R-:W-:-:S06]  /*0360*/  IMAD.WIDE.U32 R14, R15, 0x4, R10 ;  /* 0x000000040f0e7825 */ /* 0x000fcc00078e000a */
[----:B------:R-:W2:Y:S01]  /*0370*/  LDG.E R15, desc[UR8][R14.64] ;  /* 0x000000080e0f7981 */ /* 0x000ea2000c1e1900 */
[----:B------:R-:W-:Y:S01]  /*0380*/  IMAD.WIDE R12, R19, 0x4, R12 ;  /* 0x00000004130c7825 */ /* 0x000fe200078e020c */
[----:B------:R-:W-:Y:S01]  /*0390*/  UISETP.NE.AND UP1, UPT, UR4, 0x2, UPT ;  /* 0x000000020400788c */ /* 0x000fe2000bf25270 */
[----:B------:R-:W-:Y:S02]  /*03a0*/  IADD3 R27, PT, PT, R16, 0x2, RZ ;  /* 0x00000002101b7810 */ /* 0x000fe40007ffe0ff */
[----:B------:R-:W-:Y:S01]  /*03b0*/  MOV R18, R8 ;  /* 0x0000000800127202 */ /* 0x000fe20000000f00 */
[----:B--2---:R1:W-:Y:S05]  /*03c0*/  STG.E desc[UR8][R12.64], R15 ;  /* 0x0000000f0c007986 */ /* 0x0043ea000c101908 */
[----:B------:R-:W-:Y:S05]  /*03d0*/  BRA.U !UP1, `(.L_x_2) ;  /* 0x00000001091c7547 */ /* 0x000fea000b800000 */
[----:B------:R-:W-:-:S05]  /*03e0*/  IADD3 R17, PT, PT, R17, 0x2, RZ ;  /* 0x0000000211117810 */ /* 0x000fca0007ffe0ff */
[----:B------:R-:W-:-:S06]  /*03f0*/  IMAD.WIDE.U32 R10, R17, 0x4, R10 ;  /* 0x00000004110a7825 */ /* 0x000fcc00078e000a */
[----:B------:R-:W2:Y:S01]  /*0400*/  LDG.E R11, desc[UR8][R10.64] ;  /* 0x000000080a0b7981 */ /* 0x000ea2000c1e1900 */
[----:B-1----:R-:W-:Y:S01]  /*0410*/  IMAD.WIDE R12, R19, 0x4, R12 ;  /* 0x00000004130c7825 */ /* 0x002fe200078e020c */
[----:B------:R-:W-:-:S03]  /*0420*/  MOV R18, R9 ;  /* 0x0000000900127202 */ /* 0x000fc60000000f00 */
[----:B------:R-:W-:Y:S01]  /*0430*/  VIADD R27, R16, 0x3 ;  /* 0x00000003101b7836 */ /* 0x000fe20000000000 */
[----:B--2---:R2:W-:Y:S06]  /*0440*/  STG.E desc[UR8][R12.64], R11 ;  /* 0x0000000b0c007986 */ /* 0x0045ec000c101908 */
.L_x_2:
[----:B------:R-:W-:Y:S05]  /*0450*/  BRA.U !UP0, `(.L_x_1) ;  /* 0x0000000108847547 */ /* 0x000fea000b800000 */
[----:B--2---:R-:W2:Y:S01]  /*0460*/  LDC R11, c[0x0][0x39c] ;  /* 0x0000e700ff0b7b82 */ /* 0x004ea20000000800 */
[----:B------:R-:W3:Y:S01]  /*0470*/  LDCU UR5, c[0x0][0x388] ;  /* 0x00007100ff0577ac */ /* 0x000ee20008000800 */
[----:B------:R-:W-:-:S06]  /*0480*/  IADD3 R28, PT, PT, -R5, R18, RZ ;  /* 0x00000012051c7210 */ /* 0x000fcc0007ffe1ff */
[----:B01----:R-:W0:Y:S08]  /*0490*/  LDC.64 R12, c[0x0][0x380] ;  /* 0x0000e000ff0c7b82 */ /* 0x003e300000000a00 */
[----:B------:R-:W1:Y:S01]  /*04a0*/  LDC.64 R14, c[0x0][0x3a0] ;  /* 0x0000e800ff0e7b82 */ /* 0x000e620000000a00 */
[----:B---3--:R-:W-:Y:S02]  /*04b0*/  IMAD R10, R3, UR5, R18 ;  /* 0x00000005030a7c24 */ /* 0x008fe4000f8e0212 */
[----:B--2---:R-:W-:-:S03]  /*04c0*/  IMAD R26, R27, R11, R6 ;  /* 0x0000000b1b1a7224 */ /* 0x004fc600078e0206 */
[----:B------:R-:W-:-:S07]  /*04d0*/  IADD3 R10, PT, PT, R10, 0x3, RZ ;  /* 0x000000030a0a7810 */ /* 0x000fce0007ffe0ff */
.L_x_3:
[----:B------:R-:W-:-:S04]  /*04e0*/  VIADD R21, R10, 0xfffffffd ;  /* 0xfffffffd0a157836 */ /* 0x000fc80000000000 */
[----:B0-----:R-:W-:-:S05]  /*04f0*/  IMAD.WIDE.U32 R20, R21, 0x4, R12 ;  /* 0x0000000415147825 */ /* 0x001fca00078e000c */
[----:B------:R-:W2:Y:S01]  /*0500*/  LDG.E R29, desc[UR8][R20.64] ;  /* 0x00000008141d7981 */ /* 0x000ea2000c1e1900 */
[----:B------:R-:W-:Y:S01]  /*0510*/  IADD3 R25, PT, PT, R10, -0x2, RZ ;  /* 0xfffffffe0a197810 */ /* 0x000fe20007ffe0ff */
[----:B-1----:R-:W-:-:S04]  /*0520*/  IMAD.WIDE R16, R26, 0x4, R14 ;  /* 0x000000041a107825 */ /* 0x002fc800078e020e */
[--C-:B------:R-:W-:Y:S01]  /*0530*/  IMAD.WIDE.U32 R24, R25, 0x4, R12.reuse ;  /* 0x0000000419187825 */ /* 0x100fe200078e000c */
[----:B---3--:R-:W-:Y:S01]  /*0540*/  IADD3 R19, PT, PT, R10, -0x1, RZ ;  /* 0xffffffff0a137810 */ /* 0x008fe20007ffe0ff */
[----:B--2---:R0:W-:Y:S04]  /*0550*/  STG.E desc[UR8][R16.64], R29 ;  /* 0x0000001d10007986 */ /* 0x0041e8000c101908 */
[----:B------:R-:W2:Y:S01]  /*0560*/  LDG.E R25, desc[UR8][R24.64] ;  /* 0x0000000818197981 */ /* 0x000ea2000c1e1900 */
[----:B------:R-:W-:-:S04]  /*0570*/  IMAD.WIDE.U32 R18, R19, 0x4, R12 ;  /* 0x0000000413127825 */ /* 0x000fc800078e000c */
[----:B0-----:R-:W-:-:S05]  /*0580*/  IMAD.WIDE R16, R11, 0x4, R16 ;  /* 0x000000040b107825 */ /* 0x001fca00078e0210 */
[----:B--2---:R-:W-:Y:S04]  /*0590*/  STG.E desc[UR8][R16.64], R25 ;  /* 0x0000001910007986 */ /* 0x004fe8000c101908 */
[----:B------:R-:W2:Y:S01]  /*05a0*/  LDG.E R19, desc[UR8][R18.64] ;  /* 0x0000000812137981 */ /* 0x000ea2000c1e1900 */
[----:B------:R-:W-:-:S04]  /*05b0*/  IMAD.WIDE R20, R11, 0x4, R16 ;  /* 0x000000040b147825 */ /* 0x000fc800078e0210 */
[----:B------:R-:W-:Y:S01]  /*05c0*/  IMAD.WIDE.U32 R22, R10, 0x4, R12 ;  /* 0x000000040a167825 */ /* 0x000fe200078e000c */
[----:B--2---:R0:W-:Y:S05]  /*05d0*/  STG.E desc[UR8][R20.64], R19 ;  /* 0x0000001314007986 */ /* 0x0041ea000c101908 */
[----:B------:R-:W2:Y:S01]  /*05e0*/  LDG.E R23, desc[UR8][R22.64] ;  /* 0x0000000816177981 */ /* 0x000ea2000c1e1900 */
[----:B------:R-:W-:Y:S01]  /*05f0*/  IADD3 R28, PT, PT, R28, 0x4, RZ ;  /* 0x000000041c1c7810 */ /* 0x000fe20007ffe0ff */
[----:B------:R-:W-:Y:S01]  /*0600*/  VIADD R27, R27, 0x4 ;  /* 0x000000041b1b7836 */ /* 0x000fe20000000000 */
[----:B------:R-:W-:Y:S02]  /*0610*/  IADD3 R10, PT, PT, R10, 0x4, RZ ;  /* 0x000000040a0a7810 */ /* 0x000fe40007ffe0ff */
[----:B------:R-:W-:-:S02]  /*0620*/  ISETP.NE.AND P1, PT, R28, RZ, PT ;  /* 0x000000ff1c00720c */ /* 0x000fc40003f25270 */
[C---:B------:R-:W-:Y:S01]  /*0630*/  LEA R26, R11.reuse, R26, 0x2 ;  /* 0x0000001a0b1a7211 */ /* 0x040fe200078e10ff */
[----:B0-----:R-:W-:-:S05]  /*0640*/  IMAD.WIDE R18, R11, 0x4, R20 ;  /* 0x000000040b127825 */ /* 0x001fca00078e0214 */
[----:B--2---:R3:W-:Y:S05]  /*0650*/  STG.E desc[UR8][R18.64], R23 ;  /* 0x0000001712007986 */ /* 0x0047ea000c101908 */
[----:B------:R-:W-:Y:S05]  /*0660*/  @P1 BRA `(.L_x_3) ;  /* 0xfffffffc009c1947 */ /* 0x000fea000383ffff */
.L_x_1:
[----:B------:R-:W-:Y:S05]  /*0670*/  BSYNC.RECONVERGENT B0 ;  /* 0x0000000000007941 */ /* 0x000fea0003800200 */
.L_x_0:
[----:B------:R-:W-:-:S04]  /*0680*/  IADD3 R3, PT, PT, R3, 0x1, RZ ;  /* 0x0000000103037810 */ /* 0x000fc80007ffe0ff */
[----:B------:R-:W-:-:S13]  /*0690*/  ISETP.NE.AND P1, PT, R3, R2, PT ;  /* 0x000000020300720c */ /* 0x000fda0003f25270 */
[----:B------:R-:W-:Y:S05]  /*06a0*/  @P1 BRA `(.L_x_4) ;  /* 0xfffffff800d81947 */ /* 0x000fea000383ffff */
[----:B------:R-:W-:Y:S05]  /*06b0*/  EXIT ;  /* 0x000000000000794d */ /* 0x000fea0003800000 */
.L_x_5:
[----:B------:R-:W-:-:S00]  /*06c0*/  BRA `(.L_x_5) ;  /* 0xfffffffc00fc7947 */ /* 0x000fc0000383ffff */
[----:B------:R-:W-:-:S00]  /*06d0*/  NOP ;  /* 0x0000000000007918 */ /* 0x000fc00000000000 */
        /* <DEDUP_REMOVED lines=10> */
.L_x_14:


//--------------------- .text._Z19kernel_divideMFMapsPfS_S_iiiiiiS_S_ --------------------------
	.section	.text._Z19kernel_divideMFMapsPfS_S_iiiiiiS_S_,"ax",@progbits
	.align	128
        .global         _Z19kernel_divideMFMapsPfS_S_iiiiiiS_S_
        .type           _Z19kernel_divideMFMapsPfS_S_iiiiiiS_S_,@function
        .size           _Z19kernel_divideMFMapsPfS_S_iiiiiiS_S_,(.L_x_15 - _Z19kernel_divideMFMapsPfS_S_iiiiiiS_S_)
        .other          _Z19kernel_divideMFMapsPfS_S_iiiiiiS_S_,@"STO_CUDA_ENTRY STV_DEFAULT"
_Z19kernel_divideMFMapsPfS_S_iiiiiiS_S_:
.text._Z19kernel_divideMFMapsPfS_S_iiiiiiS_S_:
        /* <DEDUP_REMOVED lines=14> */
[----:B------:R-:W0:Y:S01]  /*00e0*/  LDC R4, c[0x0][0x39c] ;  /* 0x0000e700ff047b82 */ /* 0x000e220000000800 */
[----:B------:R-:W1:Y:S01]  /*00f0*/  LDCU.64 UR6, c[0x0][0x358] ;  /* 0x00006b00ff0677ac */ /* 0x000e620008000a00 */
[----:B------:R-:W-:Y:S01]  /*0100*/  BSSY.RECONVERGENT B0, `(.L_x_6) ;  /* 0x00000c8000007945 */ /* 0x000fe20003800200 */
[----:B------:R-:W-:Y:S02]  /*0110*/  HFMA2 R30, -RZ, RZ, 0, 0 ;  /* 0x00000000ff1e7431 */ /* 0x000fe400000001ff */
[C---:B------:R-:W-:Y:S01]  /*0120*/  IMAD R5, R3.reuse, UR8, R0 ;  /* 0x0000000803057c24 */ /* 0x040fe2000f8e0200 */
[----:B0-----:R-:W-:-:S04]  /*0130*/  IADD3 R2, PT, PT, R3, R4, RZ ;  /* 0x0000000403027210 */ /* 0x001fc80007ffe0ff */
[----:B------:R-:W-:-:S13]  /*0140*/  ISETP.GE.U32.AND P0, PT, R3, R2, PT ;  /* 0x000000020300720c */ /* 0x000fda0003f06070 */
[----:B-1----:R-:W-:Y:S05]  /*0150*/  @P0 BRA `(.L_x_7) ;  /* 0x0000000c00080947 */ /* 0x002fea0003800000 */
[----:B------:R-:W0:Y:S01]  /*0160*/  LDC R9, c[0x0][0x3a8] ;  /* 0x0000ea00ff097b82 */ /* 0x000e220000000800 */
[----:B------:R-:W-:Y:S02]  /*0170*/  IADD3 R7, PT, PT, R0, R4, RZ ;  /* 0x0000000400077210 */ /* 0x000fe40007ffe0ff */
[----:B------:R-:W-:Y:S02]  /*0180*/  IADD3 R4, PT, PT, R4, -0x1, RZ ;  /* 0xffffffff04047810 */ /* 0x000fe40007ffe0ff */
[----:B------:R-:W-:Y:S02]  /*0190*/  ISETP.GE.U32.AND P0, PT, R0, R7, PT ;  /* 0x000000070000720c */ /* 0x000fe40003f06070 */
[----:B------:R-:W-:Y:S02]  /*01a0*/  ISETP.GE.U32.AND P1, PT, R4, 0x3, PT ;  /* 0x000000030400780c */ /* 0x000fe40003f26070 */
[----:B------:R-:W-:Y:S02]  /*01b0*/  MOV R30, RZ ;  /* 0x000000ff001e7202 */ /* 0x000fe40000000f00 */
[----:B0-----:R-:W-:-:S02]  /*01c0*/  IADD3 R4, PT, PT, R9, UR4, R6 ;  /* 0x0000000409047c10 */ /* 0x001fc4000fffe006 */
[----:B------:R-:W-:-:S03]  /*01d0*/  MOV R6, RZ ;  /* 0x000000ff00067202 */ /* 0x000fc60000000f00 */
[----:B------:R-:W-:-:S07]  /*01e0*/  IMAD R7, R3, UR8, R4 ;  /* 0x0000000803077c24 */ /* 0x000fce000f8e0204 */
.L_x_12:
[----:B------:R-:W-:Y:S04]  /*01f0*/  BSSY.RECONVERGENT B1, `(.L_x_8) ;  /* 0x00000b5000017945 */ /* 0x000fe80003800200 */
[----:B------:R-:W-:Y:S05]  /*0200*/  @P0 BRA `(.L_x_9) ;  /* 0x0000000800cc0947 */ /* 0x000fea0003800000 */
[----:B------:R-:W0:Y:S01]  /*0210*/  LDC R27, c[0x0][0x39c] ;  /* 0x0000e700ff1b7b82 */ /* 0x000e220000000800 */
[----:B------:R-:W-:Y:S02]  /*0220*/  MOV R24, R0 ;  /* 0x0000000000187202 */ /* 0x000fe40000000f00 */
[----:B0-----:R-:W-:-:S04]  /*0230*/  LOP3.LUT R4, R27, 0x3, RZ, 0xc0, !PT ;  /* 0x000000031b047812 */ /* 0x001fc800078ec0ff */
[----:B------:R-:W-:-:S13]  /*0240*/  ISETP.NE.AND P2, PT, R4, RZ, PT ;  /* 0x000000ff0400720c */ /* 0x000fda0003f45270 */
[----:B------:R-:W-:Y:S05]  /*0250*/  @!P2 BRA `(.L_x_10) ;  /* 0x000000040038a947 */ /* 0x000fea0003800000 */
[----:B------:R-:W0:Y:S01]  /*0260*/  LDC.64 R10, c[0x0][0x380] ;  /* 0x0000e000ff0a7b82 */ /* 0x000e220000000a00 */
[----:B------:R-:W1:Y:S07]  /*0270*/  LDCU UR5, c[0x0][0x398] ;  /* 0x00007300ff0577ac */ /* 0x000e6e0008000800 */
[----:B------:R-:W2:Y:S08]  /*0280*/  LDC R29, c[0x0][0x3ac] ;  /* 0x0000eb00ff1d7b82 */ /* 0x000eb00000000800 */
[----:B------:R-:W3:Y:S01]  /*0290*/  LDC.64 R18, c[0x0][0x3b0] ;  /* 0x0000ec00ff127b82 */ /* 0x000ee20000000a00 */
[----:B-1----:R-:W-:Y:S01]  /*02a0*/  IMAD R31, R3, UR5, R0 ;  /* 0x00000005031f7c24 */ /* 0x002fe2000f8e0200 */
[----:B------:R-:W1:Y:S03]  /*02b0*/  LDCU UR5, c[0x0][0x3a8] ;  /* 0x00007500ff0577ac */ /* 0x000e660008000800 */
[----:B0-----:R-:W-:-:S03]  /*02c0*/  IMAD.WIDE.U32 R20, R31, 0x4, R10 ;  /* 0x000000041f147825 */ /* 0x001fc600078e000a */
[----:B------:R-:W0:Y:S02]  /*02d0*/  LDC.64 R12, c[0x0][0x388] ;  /* 0x0000e200ff0c7b82 */ /* 0x000e240000000a00 */
[----:B------:R-:W4:Y:S06]  /*02e0*/  LDG.E R33, desc[UR6][R20.64] ;  /* 0x0000000614217981 */ /* 0x000f2c000c1e1900 */
[----:B------:R-:W5:Y:S01]  /*02f0*/  LDC.64 R16, c[0x0][0x390] ;  /* 0x0000e400ff107b82 */ /* 0x000f620000000a00 */
[----:B-1----:R-:W-:-:S05]  /*0300*/  IADD3 R26, PT, PT, R5, UR5, RZ ;  /* 0x00000005051a7c10 */ /* 0x002fca000fffe0ff */
[----:B--2---:R-:W-:-:S04]  /*0310*/  IMAD R9, R6, R29, R26 ;  /* 0x0000001d06097224 */ /* 0x004fc800078e021a */
[----:B---3--:R-:W-:-:S04]  /*0320*/  IMAD.WIDE R8, R9, 0x4, R18 ;  /* 0x0000000409087825 */ /* 0x008fc800078e0212 */
[----:B0-----:R-:W-:Y:S01]  /*0330*/  IMAD.WIDE.U32 R22, R31, 0x4, R12 ;  /* 0x000000041f167825 */ /* 0x001fe200078e000c */
[----:B----4-:R0:W-:Y:S04]  /*0340*/  STG.E desc[UR6][R8.64], R33 ;  /* 0x0000002108007986 */ /* 0x0101e8000c101906 */
[----:B------:R-:W2:Y:S01]  /*0350*/  LDG.E R35, desc[UR6][R22.64] ;  /* 0x0000000616237981 */ /* 0x000ea2000c1e1900 */
[----:B------:R-:W-:Y:S02]  /*0360*/  IMAD R37, R27, R27, RZ ;  /* 0x0000001b1b257224 */ /* 0x000fe400078e02ff */
[----:B-----5:R-:W-:-:S03]  /*0370*/  IMAD.WIDE.U32 R24, R31, 0x4, R16 ;  /* 0x000000041f187825 */ /* 0x020fc600078e0010 */
[----:B------:R-:W-:-:S05]  /*0380*/  IADD3 R28, PT, PT, R6, R37, RZ ;  /* 0x00000025061c7210 */ /* 0x000fca0007ffe0ff */
[----:B------:R-:W-:-:S04]  /*0390*/  IMAD R15, R28, R29, R26 ;  /* 0x0000001d1c0f7224 */ /* 0x000fc800078e021a */
[----:B------:R-:W-:-:S05]  /*03a0*/  IMAD.WIDE R14, R15, 0x4, R18 ;  /* 0x000000040f0e7825 */ /* 0x000fca00078e0212 */
[----:B--2---:R1:W-:Y:S04]  /*03b0*/  STG.E desc[UR6][R14.64], R35 ;  /* 0x000000230e007986 */ /* 0x0043e8000c101906 */
[----:B------:R-:W2:Y:S01]  /*03c0*/  LDG.E R25, desc[UR6][R24.64] ;  /* 0x0000000618197981 */ /* 0x000ea2000c1e1900 */
[----:B------:R-:W-:-:S05]  /*03d0*/  IADD3 R28, PT, PT, R28, R37, RZ ;  /* 0x000000251c1c7210 */ /* 0x000fca0007ffe0ff */
[----:B0-----:R-:W-:-:S04]  /*03e0*/  IMAD R33, R28, R29, R26 ;  /* 0x0000001d1c217224 */ /* 0x001fc800078e021a */
[----:B------:R-:W-:-:S05]  /*03f0*/  IMAD.WIDE R18, R33, 0x4, R18 ;  /* 0x0000000421127825 */ /* 0x000fca00078e0212 */
[----:B--2---:R1:W-:Y:S04]  /*0400*/  STG.E desc[UR6][R18.64], R25 ;  /* 0x0000001912007986 */ /* 0x0043e8000c101906 */
[----:B------:R-:W2:Y:S04]  /*0410*/  LDG.E R21, desc[UR6][R20.64] ;  /* 0x0000000614157981 */ /* 0x000ea8000c1e1900 */
[----:B------:R-:W3:Y:S01]  /*0420*/  LDG.E R23, desc[UR6][R22.64] ;  /* 0x0000000616177981 */ /* 0x000ee2000c1e1900 */
[----:B------:R-:W-:Y:S02]  /*0430*/  ISETP.NE.AND P2, PT, R4, 0x1, PT ;  /* 0x000000010400780c */ /* 0x000fe40003f45270 */
[----:B------:R-:W-:-:S02]  /*0440*/  MOV R26, R6 ;  /* 0x00000006001a7202 */ /* 0x000fc40000000f00 */
[----:B------:R-:W-:Y:S02]  /*0450*/  IADD3 R24, PT, PT, R0, 0x1, RZ ;  /* 0x0000000100187810 */ /* 0x000fe40007ffe0ff */
[----:B------:R-:W-:Y:S01]  /*0460*/  IADD3 R6, PT, PT, R6, 0x1, RZ ;  /* 0x0000000106067810 */ /* 0x000fe20007ffe0ff */
[----:B--2---:R-:W-:-:S04]  /*0470*/  FADD R30, R30, |R21| ;  /* 0x400000151e1e7221 */ /* 0x004fc80000000000 */
[----:B---3--:R-:W-:-:S04]  /*0480*/  FADD R30, R30, |R23| ;  /* 0x400000171e1e7221 */ /* 0x008fc80000000000 */
[----:B------:R-:W-:Y:S01]  /*0490*/  FADD R30, |R25|, R30 ;  /* 0x0000001e191e7221 */ /* 0x000fe20000000200 */
[----:B-1----:R-:W-:Y:S06]  /*04a0*/  @!P2 BRA `(.L_x_10) ;  /* 0x0000000000a4a947 */ /* 0x002fec0003800000 */
[----:B------:R-:W-:-:S05]  /*04b0*/  IADD3 R25, PT, PT, R31, 0x1, RZ ;  /* 0x000000011f197810 */ /* 0x000fca0007ffe0ff */
[----:B------:R-:W-:-:S05]  /*04c0*/  IMAD.WIDE.U32 R20, R25, 0x4, R10 ;  /* 0x0000000419147825 */ /* 0x000fca00078e000a */
[----:B------:R-:W2:Y:S01]  /*04d0*/  LDG.E R33, desc[UR6][R20.64] ;  /* 0x0000000614217981 */ /* 0x000ea2000c1e1900 */
[----:B------:R-:W-:-:S04]  /*04e0*/  IMAD.WIDE R22, R29, 0x4, R8 ;  /* 0x000000041d167825 */ /* 0x000fc800078e0208 */
[----:B------:R-:W-:Y:S01]  /*04f0*/  IMAD.WIDE.U32 R8, R25, 0x4, R12 ;  /* 0x0000000419087825 */ /* 0x000fe200078e000c */
[----:B--2---:R0:W-:Y:S04]  /*0500*/  STG.E desc[UR6][R22.64], R33 ;  /* 0x0000002116007986 */ /* 0x0041e8000c101906 */
[----:B------:R-:W2:Y:S01]  /*0510*/  LDG.E R35, desc[UR6][R8.64] ;  /* 0x0000000608237981 */ /* 0x000ea2000c1e1900 */
[----:B------:R-:W-:-:S04]  /*0520*/  IMAD.WIDE R14, R29, 0x4, R14 ;  /* 0x000000041d0e7825 */ /* 0x000fc800078e020e */
[----:B------:R-:W-:Y:S01]  /*0530*/  IMAD.WIDE.U32 R24, R25, 0x4, R16 ;  /* 0x0000000419187825 */ /* 0x000fe200078e0010 */
[----:B------:R-:W-:Y:S01]  /*0540*/  ISETP.NE.AND P2, PT, R4, 0x2, PT ;  /* 0x000000020400780c */ /* 0x000fe20003f45270 */
[----:B--2---:R1:W-:Y:S04]  /*0550*/  STG.E desc[UR6][R14.64], R35 ;  /* 0x000000230e007986 */ /* 0x0043e8000c101906 */
[----:B------:R-:W2:Y:S08]  /*0560*/  LDG.E R25, desc[UR6][R24.64] ;  /* 0x0000000618197981 */ /* 0x000eb0000c1e1900 */
[----:B------:R-:W-:Y:S01]  /*0570*/  @P2 IADD3 R31, PT, PT, R31, 0x2, RZ ;  /* 0x000000021f1f2810 */ /* 0x000fe20007ffe0ff */
[----:B------:R-:W-:-:S04]  /*0580*/  IMAD.WIDE R18, R29, 0x4, R18 ;  /* 0x000000041d127825 */ /* 0x000fc800078e0212 */
[----:B------:R-:W-:Y:S01]  /*0590*/  @P2 IMAD.WIDE.U32 R10, R31, 0x4, R10 ;  /* 0x000000041f0a2825 */ /* 0x000fe200078e000a */
[----:B--2---:R2:W-:Y:S04]  /*05a0*/  STG.E desc[UR6][R18.64], R25 ;  /* 0x0000001912007986 */ /* 0x0045e8000c101906 */
[----:B0-----:R-:W3:Y:S01]  /*05b0*/  @P2 LDG.E R33, desc[UR6][R10.64] ;  /* 0x000000060a212981 */ /* 0x001ee2000c1e1900 */
[----:B------:R-:W-:-:S03]  /*05c0*/  @P2 IMAD.WIDE R22, R29, 0x4, R22 ;  /* 0x000000041d162825 */ /* 0x000fc600078e0216 */
[----:B------:R-:W4:Y:S01]  /*05d0*/  LDG.E R21, desc[UR6][R20.64] ;  /* 0x0000000614157981 */ /* 0x000f22000c1e1900 */
[----:B------:R-:W-:-:S03]  /*05e0*/  @P2 IMAD.WIDE.U32 R12, R31, 0x4, R12 ;  /* 0x000000041f0c2825 */ /* 0x000fc600078e000c */
[----:B------:R-:W5:Y:S04]  /*05f0*/  LDG.E R8, desc[UR6][R8.64] ;  /* 0x0000000608087981 */ /* 0x000f68000c1e1900 */
[----:B---3--:R0:W-:Y:S04]  /*0600*/  @P2 STG.E desc[UR6][R22.64], R33 ;  /* 0x0000002116002986 */ /* 0x0081e8000c101906 */
[----:B-1----:R-:W3:Y:S01]  /*0610*/  @P2 LDG.E R35, desc[UR6][R12.64] ;  /* 0x000000060c232981 */ /* 0x002ee2000c1e1900 */
[----:B------:R-:W-:-:S04]  /*0620*/  @P2 IMAD.WIDE R14, R29, 0x4, R14 ;  /* 0x000000041d0e2825 */ /* 0x000fc800078e020e */
[----:B------:R-:W-:Y:S01]  /*0630*/  @P2 IMAD.WIDE.U32 R16, R31, 0x4, R16 ;  /* 0x000000041f102825 */ /* 0x000fe200078e0010 */
[----:B---3--:R0:W-:Y:S05]  /*0640*/  @P2 STG.E desc[UR6][R14.64], R35 ;  /* 0x000000230e002986 */ /* 0x0081ea000c101906 */
[----:B------:R-:W3:Y:S01]  /*0650*/  @P2 LDG.E R17, desc[UR6][R16.64] ;  /* 0x0000000610112981 */ /* 0x000ee2000c1e1900 */
[----:B--2---:R-:W-:-:S04]  /*0660*/  @P2 IMAD.WIDE R18, R29, 0x4, R18 ;  /* 0x000000041d122825 */ /* 0x004fc800078e0212 */
[----:B----4-:R-:W-:-:S04]  /*0670*/  FADD R21, R30, |R21| ;  /* 0x400000151e157221 */ /* 0x010fc80000000000 */
[----:B-----5:R-:W-:Y:S01]  /*0680*/  FADD R8, R21, |R8| ;  /* 0x4000000815087221 */ /* 0x020fe20000000000 */
[----:B---3--:R0:W-:Y:S04]  /*0690*/  @P2 STG.E desc[UR6][R18.64], R17 ;  /* 0x0000001112002986 */ /* 0x0081e8000c101906 */
[----:B------:R-:W2:Y:S04]  /*06a0*/  @P2 LDG.E R11, desc[UR6][R10.64] ;  /* 0x000000060a0b2981 */ /* 0x000ea8000c1e1900 */
[----:B------:R-:W3:Y:S01]  /*06b0*/  @P2 LDG.E R29, desc[UR6][R12.64] ;  /* 0x000000060c1d2981 */ /* 0x000ee2000c1e1900 */
[----:B------:R-:W-:Y:S01]  /*06c0*/  FADD R30, |R25|, R8 ;  /* 0x00000008191e7221 */ /* 0x000fe20000000200 */
[----:B------:R-:W-:-:S02]  /*06d0*/  IADD3 R6, PT, PT, R26, 0x2, RZ ;  /* 0x000000021a067810 */ /* 0x000fc40007ffe0ff */
[----:B------:R-:W-:Y:S02]  /*06e0*/  IADD3 R24, PT, PT, R0, 0x2, RZ ;  /* 0x0000000200187810 */ /* 0x000fe40007ffe0ff */
[----:B------:R-:W-:Y:S02]  /*06f0*/  @P2 IADD3 R6, PT, PT, R26, 0x3, RZ ;  /* 0x000000031a062810 */ /* 0x000fe40007ffe0ff */
[----:B------:R-:W-:Y:S01]  /*0700*/  @P2 IADD3 R24, PT, PT, R0, 0x3, RZ ;  /* 0x0000000300182810 */ /* 0x000fe20007ffe0ff */
[----:B--2---:R-:W-:-:S04]  /*0710*/  @P2 FADD R4, R30, |R11| ;  /* 0x4000000b1e042221 */ /* 0x004fc80000000000 */
[----:B---3--:R-:W-:-:S04]  /*0720*/  @P2 FADD R4, R4, |R29| ;  /* 0x4000001d04042221 */ /* 0x008fc80000000000 */
[----:B0-----:R-:W-:-:S07]  /*0730*/  @P2 FADD R30, |R17|, R4 ;  /* 0x00000004111e2221 */ /* 0x001fce0000000200 */
.L_x_10:
[----:B------:R-:W-:Y:S05]  /*0740*/  @!P1 BRA `(.L_x_9) ;  /* 0x00000004007c9947 */ /* 0x000fea0003800000 */
[----:B------:R-:W0:Y:S01]  /*0750*/  LDC R8, c[0x0][0x3ac] ;  /* 0x0000eb00ff087b82 */ /* 0x000e220000000800 */
[----:B------:R-:W1:Y:S01]  /*0760*/  LDCU UR5, c[0x0][0x398] ;  /* 0x00007300ff0577ac */ /* 0x000e620008000800 */
[-C--:B------:R-:W-:Y:S01]  /*0770*/  IMAD R31, R27, R27.reuse, RZ ;  /* 0x0000001b1b1f7224 */ /* 0x080fe200078e02ff */
[----:B------:R-:W-:-:S04]  /*0780*/  IADD3 R27, PT, PT, R0, R27, RZ ;  /* 0x0000001b001b7210 */ /* 0x000fc80007ffe0ff */
[----:B------:R-:W-:Y:S02]  /*0790*/  LEA R11, R31, R6, 0x1 ;  /* 0x000000061f0b7211 */ /* 0x000fe400078e08ff */
[C---:B------:R-:W-:Y:S02]  /*07a0*/  IADD3 R31, PT, PT, R6.reuse, R31, RZ ;  /* 0x0000001f061f7210 */ /* 0x040fe40007ffe0ff */
[----:B------:R-:W-:Y:S01]  /*07b0*/  IADD3 R10, PT, PT, -R27, R24, RZ ;  /* 0x000000181b0a7210 */ /* 0x000fe20007ffe1ff */
[----:B-1----:R-:W-:Y:S02]  /*07c0*/  IMAD R29, R3, UR5, R24 ;  /* 0x00000005031d7c24 */ /* 0x002fe4000f8e0218 */
[----:B0-----:R-:W-:-:S03]  /*07d0*/  IMAD R4, R6, R8, R7 ;  /* 0x0000000806047224 */ /* 0x001fc600078e0207 */
[----:B------:R-:W-:Y:S01]  /*07e0*/  IADD3 R29, PT, PT, R29, 0x3, RZ ;  /* 0x000000031d1d7810 */ /* 0x000fe20007ffe0ff */
[-CC-:B------:R-:W-:Y:S02]  /*07f0*/  IMAD R11, R11, R8.reuse, R7.reuse ;  /* 0x000000080b0b7224 */ /* 0x180fe400078e0207 */
[----:B------:R-:W-:-:S07]  /*0800*/  IMAD R31, R31, R8, R7 ;  /* 0x000000081f1f7224 */ /* 0x000fce00078e0207 */
.L_x_11:
[----:B------:R-:W0:Y:S01]  /*0810*/  LDC.64 R26, c[0x0][0x380] ;  /* 0x0000e000ff1a7b82 */ /* 0x000e220000000a00 */
[----:B------:R-:W-:-:S07]  /*0820*/  IADD3 R15, PT, PT, R29, -0x3, RZ ;  /* 0xfffffffd1d0f7810 */ /* 0x000fce0007ffe0ff */
[----:B------:R-:W1:Y:S08]  /*0830*/  LDC.64 R12, c[0x0][0x3b0] ;  /* 0x0000ec00ff0c7b82 */ /* 0x000e700000000a00 */
[----:B------:R-:W2:Y:S01]  /*0840*/  LDC.64 R16, c[0x0][0x388] ;  /* 0x0000e200ff107b82 */ /* 0x000ea20000000a00 */
[----:B0-----:R-:W-:-:S07]  /*0850*/  IMAD.WIDE.U32 R32, R15, 0x4, R26 ;  /* 0x000000040f207825 */ /* 0x001fce00078e001a */
[----:B------:R-:W0:Y:S01]  /*0860*/  LDC.64 R20, c[0x0][0x390] ;  /* 0x0000e400ff147b82 */ /* 0x000e220000000a00 */
[----:B------:R-:W3:Y:S01]  /*0870*/  LDG.E R35, desc[UR6][R32.64] ;  /* 0x0000000620237981 */ /* 0x000ee2000c1e1900 */
[----:B-1----:R-:W-:-:S04]  /*0880*/  IMAD.WIDE R18, R4, 0x4, R12 ;  /* 0x0000000404127825 */ /* 0x002fc800078e020c */
[----:B--2---:R-:W-:Y:S01]  /*0890*/  IMAD.WIDE.U32 R24, R15, 0x4, R16 ;  /* 0x000000040f187825 */ /* 0x004fe200078e0010 */
[----:B---3--:R1:W-:Y:S04]  /*08a0*/  STG.E desc[UR6][R18.64], R35 ;  /* 0x0000002312007986 */ /* 0x0083e8000c101906 */
[----:B------:R-:W2:Y:S01]  /*08b0*/  LDG.E R28, desc[UR6][R24.64] ;  /* 0x00000006181c7981 */ /* 0x000ea2000c1e1900 */
[----:B------:R-:W-:-:S04]  /*08c0*/  IMAD.WIDE R22, R31, 0x4, R12 ;  /* 0x000000041f167825 */ /* 0x000fc800078e020c */
[----:B0-----:R-:W-:Y:S01]  /*08d0*/  IMAD.WIDE.U32 R14, R15, 0x4, R20 ;  /* 0x000000040f0e7825 */ /* 0x001fe200078e0014 */
[----:B------:R-:W-:Y:S01]  /*08e0*/  IADD3 R37, PT, PT, R29, -0x2, RZ ;  /* 0xfffffffe1d257810 */ /* 0x000fe20007ffe0ff */
[----:B--2---:R0:W-:Y:S04]  /*08f0*/  STG.E desc[UR6][R22.64], R28 ;  /* 0x0000001c16007986 */ /* 0x0041e8000c101906 */
[----:B------:R2:W3:Y:S01]  /*0900*/  LDG.E R9, desc[UR6][R14.64] ;  /* 0x000000060e097981 */ /* 0x0004e2000c1e1900 */
[----:B------:R-:W-:-:S04]  /*0910*/  IMAD.WIDE R12, R11, 0x4, R12 ;  /* 0x000000040b0c7825 */ /* 0x000fc800078e020c */
[----:B--2---:R-:W-:Y:S01]  /*0920*/  IMAD.WIDE.U32 R14, R37, 0x4, R26 ;  /* 0x00000004250e7825 */ /* 0x004fe200078e001a */
[----:B---3--:R-:W-:Y:S04]  /*0930*/  STG.E desc[UR6][R12.64], R9 ;  /* 0x000000090c007986 */ /* 0x008fe8000c101906 */
[----:B------:R-:W2:Y:S01]  /*0940*/  LDG.E R36, desc[UR6][R14.64] ;  /* 0x000000060e247981 */ /* 0x000ea2000c1e1900 */
[----:B-1----:R-:W-:-:S03]  /*0950*/  IMAD.WIDE R18, R8, 0x4, R18 ;  /* 0x0000000408127825 */ /* 0x002fc600078e0212 */
[----:B------:R-:W3:Y:S01]  /*0960*/  LDG.E R33, desc[UR6][R32.64] ;  /* 0x0000000620217981 */ /* 0x000ee2000c1e1900 */
[----:B------:R-:W-:-:S03]  /*0970*/  IMAD.WIDE.U32 R34, R37, 0x4, R16 ;  /* 0x0000000425227825 */ /* 0x000fc600078e0010 */
[----:B------:R1:W4:Y:S04]  /*0980*/  LDG.E R32, desc[UR6][R24.64] ;  /* 0x0000000618207981 */ /* 0x000328000c1e1900 */
[----:B--2---:R-:W-:Y:S04]  /*0990*/  STG.E desc[UR6][R18.64], R36 ;  /* 0x0000002412007986 */ /* 0x004fe8000c101906 */
[----:B0-----:R-:W2:Y:S01]  /*09a0*/  LDG.E R28, desc[UR6][R34.64] ;  /* 0x00000006221c7981 */ /* 0x001ea2000c1e1900 */
[----:B------:R-:W-:-:S04]  /*09b0*/  IMAD.WIDE R22, R8, 0x4, R22 ;  /* 0x0000000408167825 */ /* 0x000fc800078e0216 */
[----:B-1----:R-:W-:-:S04]  /*09c0*/  IMAD.WIDE.U32 R24, R37, 0x4, R20 ;  /* 0x0000000425187825 */ /* 0x002fc800078e0014 */
[----:B---3--:R-:W-:Y:S01]  /*09d0*/  FADD R37, |R33|, R30 ;  /* 0x0000001e21257221 */ /* 0x008fe20000000200 */
[----:B--2---:R0:W-:Y:S04]  /*09e0*/  STG.E desc[UR6][R22.64], R28 ;  /* 0x0000001c16007986 */ /* 0x0041e8000c101906 */
[----:B0-----:R0:W2:Y:S01]  /*09f0*/  LDG.E R28, desc[UR6][R24.64] ;  /* 0x00000006181c7981 */ /* 0x0010a2000c1e1900 */
[----:B----4-:R-:W-:Y:S01]  /*0a00*/  FADD R30, R37, |R32| ;  /* 0x40000020251e7221 */ /* 0x010fe20000000000 */
[----:B------:R-:W-:Y:S01]  /*0a10*/  IADD3 R37, PT, PT, R29, -0x1, RZ ;  /* 0xffffffff1d257810 */ /* 0x000fe20007ffe0ff */
[----:B------:R-:W-:-:S04]  /*0a20*/  IMAD.WIDE R12, R8, 0x4, R12 ;  /* 0x00000004080c7825 */ /* 0x000fc800078e020c */
[----:B------:R-:W-:Y:S01]  /*0a30*/  FADD R32, |R9|, R30 ;  /* 0x0000001e09207221 */ /* 0x000fe20000000200 */
[----:B0-----:R-:W-:Y:S01]  /*0a40*/  IMAD.WIDE.U32 R24, R37, 0x4, R26 ;  /* 0x0000000425187825 */ /* 0x001fe200078e001a */
[----:B--2---:R-:W-:Y:S04]  /*0a50*/  STG.E desc[UR6][R12.64], R28 ;  /* 0x0000001c0c007986 */ /* 0x004fe8000c101906 */
[----:B------:R-:W2:Y:S01]  /*0a60*/  LDG.E R33, desc[UR6][R24.64] ;  /* 0x0000000618217981 */ /* 0x000ea2000c1e1900 */
[----:B------:R-:W-:-:S03]  /*0a70*/  IMAD.WIDE R18, R8, 0x4, R18 ;  /* 0x0000000408127825 */ /* 0x000fc600078e0212 */
[----:B------:R0:W3:Y:S04]  /*0a80*/  LDG.E R9, desc[UR6][R14.64] ;  /* 0x000000060e097981 */ /* 0x0000e8000c1e1900 */
[----:B------:R-:W4:Y:S01]  /*0a90*/  LDG.E R30, desc[UR6][R34.64] ;  /* 0x00000006221e7981 */ /* 0x000f22000c1e1900 */
[----:B0-----:R-:W-:-:S03]  /*0aa0*/  IMAD.WIDE.U32 R14, R37, 0x4, R16 ;  /* 0x00000004250e7825 */ /* 0x001fc600078e0010 */
[----:B--2---:R0:W-:Y:S04]  /*0ab0*/  STG.E desc[UR6][R18.64], R33 ;  /* 0x0000002112007986 */ /* 0x0041e8000c101906 */
[----:B------:R-:W2:Y:S01]  /*0ac0*/  LDG.E R34, desc[UR6][R14.64] ;  /* 0x000000060e227981 */ /* 0x000ea2000c1e1900 */
[----:B------:R-:W-:-:S04]  /*0ad0*/  IMAD.WIDE R22, R8, 0x4, R22 ;  /* 0x0000000408167825 */ /* 0x000fc800078e0216 */
[----:B------:R-:W-:Y:S01]  /*0ae0*/  IMAD.WIDE.U32 R36, R37, 0x4, R20 ;  /* 0x0000000425247825 */ /* 0x000fe200078e0014 */
[----:B--2---:R1:W-:Y:S04]  /*0af0*/  STG.E desc[UR6][R22.64], R34 ;  /* 0x0000002216007986 */ /* 0x0043e8000c101906 */
[----:B0-----:R-:W2:Y:S01]  /*0b00*/  LDG.E R33, desc[UR6][R36.64] ;  /* 0x0000000624217981 */ /* 0x001ea2000c1e1900 */
[----:B------:R-:W-:-:S04]  /*0b10*/  IMAD.WIDE R12, R8, 0x4, R12 ;  /* 0x00000004080c7825 */ /* 0x000fc800078e020c */
[----:B------:R-:W-:Y:S01]  /*0b20*/  IMAD.WIDE.U32 R26, R29, 0x4, R26 ;  /* 0x000000041d1a7825 */ /* 0x000fe200078e001a */
[----:B--2---:R0:W-:Y:S04]  /*0b30*/  STG.E desc[UR6][R12.64], R33 ;  /* 0x000000210c007986 */ /* 0x0041e8000c101906 */
[----:B------:R-:W2:Y:S01]  /*0b40*/  LDG.E R35, desc[UR6][R26.64] ;  /* 0x000000061a237981 */ /* 0x000ea2000c1e1900 */
[----:B------:R-:W-:-:S03]  /*0b50*/  IMAD.WIDE R18, R8, 0x4, R18 ;  /* 0x0000000408127825 */ /* 0x000fc600078e0212 */
[----:B------:R-:W5:Y:S01]  /*0b60*/  LDG.E R24, desc[UR6][R24.64] ;  /* 0x0000000618187981 */ /* 0x000f62000c1e1900 */
[----:B------:R-:W-:-:S03]  /*0b70*/  IMAD.WIDE.U32 R16, R29, 0x4, R16 ;  /* 0x000000041d107825 */ /* 0x000fc600078e0010 */
[----:B------:R-:W5:Y:S04]  /*0b80*/  LDG.E R14, desc[UR6][R14.64] ;  /* 0x000000060e0e7981 */ /* 0x000f68000c1e1900 */
[----:B--2---:R2:W-:Y:S04]  /*0b90*/  STG.E desc[UR6][R18.64], R35 ;  /* 0x0000002312007986 */ /* 0x0045e8000c101906 */
[----:B-1----:R-:W3:Y:S01]  /*0ba0*/  LDG.E R34, desc[UR6][R16.64] ;  /* 0x0000000610227981 */ /* 0x002ee2000c1e1900 */
[----:B------:R-:W-:-:S04]  /*0bb0*/  IMAD.WIDE R22, R8, 0x4, R22 ;  /* 0x0000000408167825 */ /* 0x000fc800078e0216 */
[----:B------:R-:W-:Y:S01]  /*0bc0*/  IMAD.WIDE.U32 R20, R29, 0x4, R20 ;  /* 0x000000041d147825 */ /* 0x000fe200078e0014 */
[----:B---3--:R2:W-:Y:S05]  /*0bd0*/  STG.E desc[UR6][R22.64], R34 ;  /* 0x0000002216007986 */ /* 0x0085ea000c101906 */
[----:B------:R-:W3:Y:S01]  /*0be0*/  LDG.E R21, desc[UR6][R20.64] ;  /* 0x0000000614157981 */ /* 0x000ee2000c1e1900 */
[----:B0-----:R-:W-:-:S04]  /*0bf0*/  IMAD.WIDE R12, R8, 0x4, R12 ;  /* 0x00000004080c7825 */ /* 0x001fc800078e020c */
[----:B------:R-:W-:-:S04]  /*0c00*/  FADD R9, R32, |R9| ;  /* 0x4000000920097221 */ /* 0x000fc80000000000 */
[----:B----4-:R-:W-:-:S04]  /*0c10*/  FADD R9, R9, |R30| ;  /* 0x4000001e09097221 */ /* 0x010fc80000000000 */
[----:B------:R-:W-:Y:S01]  /*0c20*/  FADD R9, |R28|, R9 ;  /* 0x000000091c097221 */ /* 0x000fe20000000200 */
[----:B---3--:R2:W-:Y:S04]  /*0c30*/  STG.E desc[UR6][R12.64], R21 ;  /* 0x000000150c007986 */ /* 0x0085e8000c101906 */
[----:B------:R-:W3:Y:S04]  /*0c40*/  LDG.E R27, desc[UR6][R26.64] ;  /* 0x000000061a1b7981 */ /* 0x000ee8000c1e1900 */
[----:B------:R-:W4:Y:S01]  /*0c50*/  LDG.E R25, desc[UR6][R16.64] ;  /* 0x0000000610197981 */ /* 0x000f22000c1e1900 */
[----:B-----5:R-:W-:Y:S01]  /*0c60*/  FADD R9, R9, |R24| ;  /* 0x4000001809097221 */ /* 0x020fe20000000000 */
[----:B------:R-:W-:-:S02]  /*0c70*/  IADD3 R10, PT, PT, R10, 0x4, RZ ;  /* 0x000000040a0a7810 */ /* 0x000fc40007ffe0ff */
[----:B------:R-:W-:Y:S01]  /*0c80*/  IADD3 R6, PT, PT, R6, 0x4, RZ ;  /* 0x0000000406067810 */ /* 0x000fe20007ffe0ff */
[----:B------:R-:W-:Y:S01]  /*0c90*/  FADD R14, R9, |R14| ;  /* 0x4000000e090e7221 */ /* 0x000fe20000000000 */
[----:B------:R-:W-:Y:S02]  /*0ca0*/  ISETP.NE.AND P2, PT, R10, RZ, PT ;  /* 0x000000ff0a00720c */ /* 0x000fe40003f45270 */
[C---:B------:R-:W-:Y:S01]  /*0cb0*/  LEA R4, R8.reuse, R4, 0x2 ;  /* 0x0000000408047211 */ /* 0x040fe200078e10ff */
[----:B------:R-:W-:Y:S01]  /*0cc0*/  FADD R14, |R33|, R14 ;  /* 0x0000000e210e7221 */ /* 0x000fe20000000200 */
[C---:B------:R-:W-:Y:S02]  /*0cd0*/  LEA R11, R8.reuse, R11, 0x2 ;  /* 0x0000000b080b7211 */ /* 0x040fe400078e10ff */
[----:B------:R-:W-:Y:S02]  /*0ce0*/  LEA R31, R8, R31, 0x2 ;  /* 0x0000001f081f7211 */ /* 0x000fe400078e10ff */
[----:B------:R-:W-:Y:S01]  /*0cf0*/  IADD3 R29, PT, PT, R29, 0x4, RZ ;  /* 0x000000041d1d7810 */ /* 0x000fe20007ffe0ff */
[----:B---3--:R-:W-:-:S04]  /*0d00*/  FADD R14, R14, |R27| ;  /* 0x4000001b0e0e7221 */ /* 0x008fc80000000000 */
[----:B----4-:R-:W-:-:S04]  /*0d10*/  FADD R14, R14, |R25| ;  /* 0x400000190e0e7221 */ /* 0x010fc80000000000 */
[----:B------:R-:W-:Y:S01]  /*0d20*/  FADD R30, |R21|, R14 ;  /* 0x0000000e151e7221 */ /* 0x000fe20000000200 */
[----:B--2---:R-:W-:Y:S06]  /*0d30*/  @P2 BRA `(.L_x_11) ;  /* 0xfffffff800b42947 */ /* 0x004fec000383ffff */
.L_x_9:
[----:B------:R-:W-:Y:S05]  /*0d40*/  BSYNC.RECONVERGENT B1 ;  /* 0x0000000000017941 */ /* 0x000fea0003800200 */
.L_x_8:
[----:B------:R-:W-:-:S04]  /*0d50*/  IADD3 R3, PT, PT, R3, 0x1, RZ ;  /* 0x0000000103037810 */ /* 0x000fc80007ffe0ff */
[----:B------:R-:W-:-:S13]  /*0d60*/  ISETP.NE.AND P2, PT, R3, R2, PT ;  /* 0x000000020300720c */ /* 0x000fda0003f45270 */
[----:B------:R-:W-:Y:S05]  /*0d70*/  @P2 BRA `(.L_x_12) ;  /* 0xfffffff4001c2947 */ /* 0x000fea000383ffff */
.L_x_7:
[----:B------:R-:W-:Y:S05]  /*0d80*/  BSYNC.RECONVERGENT B0 ;  /* 0x0000000000007941 */ /* 0x000fea0003800200 */
.L_x_6:
[----:B------:R-:W0:Y:S01]  /*0d90*/  LDC.64 R2, c[0x0][0x3b8] ;  /* 0x0000ee00ff027b82 */ /* 0x000e220000000a00 */
[----:B------:R-:W1:Y:S02]  /*0da0*/  LDCU UR5, c[0x0][0x3a8] ;  /* 0x00007500ff0577ac */ /* 0x000e640008000800 */
[----:B-1----:R-:W-:-:S05]  /*0db0*/  IADD3 R5, PT, PT, R5, UR5, RZ ;  /* 0x0000000505057c10 */ /* 0x002fca000fffe0ff */
[----:B0-----:R-:W-:-:S05]  /*0dc0*/  IMAD.WIDE R2, R5, 0x4, R2 ;  /* 0x0000000405027825 */ /* 0x001fca00078e0202 */
[----:B------:R-:W-:Y:S01]  /*0dd0*/  STG.E desc[UR6][R2.64], R30 ;  /* 0x0000001e02007986 */ /* 0x000fe2000c101906 */
[----:B------:R-:W-:Y:S05]  /*0de0*/  EXIT ;  /* 0x000000000000794d */ /* 0x000fea0003800000 */
.L_x_13:
        /* <DEDUP_REMOVED lines=9> */
.L_x_15:


//--------------------- .nv.shared.reserved.0     --------------------------
	.section	.nv.shared.reserved.0,"aw",@nobits
	.weak		__nv_reservedSMEM_offset_0_alias
	.size		__nv_reservedSMEM_offset_0_alias, 0, 64
	.other		__nv_reservedSMEM_offset_0_alias,@"STO_CUDA_RESERVED_SHARED STV_DEFAULT"
__nv_reservedSMEM_offset_0_alias:
	.zero		0
	.zero		64


//--------------------- .nv.constant0._Z19kernel_divideHFMapsPfiiiiiiS_ --------------------------
	.section	.nv.constant0._Z19kernel_divideHFMapsPfiiiiiiS_,"a",@progbits
	.sectionflags	@""
	.align	4
.nv.constant0._Z19kernel_divideHFMapsPfiiiiiiS_:
	.zero		936


//--------------------- .nv.constant0._Z19kernel_divideMFMapsPfS_S_iiiiiiS_S_ --------------------------
	.section	.nv.constant0._Z19kernel_divideMFMapsPfS_S_iiiiiiS_S_,"a",@progbits
	.sectionflags	@""
	.align	4
.nv.constant0._Z19kernel_divideMFMapsPfS_S_iiiiiiS_S_:
	.zero		960


//--------------------- SYMBOLS --------------------------

	.type		.nv.reservedSmem.offset0,@object
	.size		.nv.reservedSmem.offset0,0x4
